	.target	sm_90a

	.elftype	@"ET_EXEC"


//--------------------- .note.nv.tkinfo           --------------------------
	.section	.note.nv.tkinfo,"",@"SHT_NOTE"
	.sectionflags	@"SHF_NOTE_NV_TKINFO"
	.tkinfo
        /*0018*/ 	.word	0x00000002
        /*0030*/ 	.string	""
        /*0030*/ 	.string	"ptxas"
        /*0030*/ 	.string	"Cuda compilation tools, release 13.0, V13.0.88"
        /*0030*/ 	.string	"Build cuda_13.0.r13.0/compiler.36424714_0"
        /*0030*/ 	.string	"-arch sm_90a -m 64 "



//--------------------- .note.nv.cuinfo           --------------------------
	.section	.note.nv.cuinfo,"",@"SHT_NOTE"
	.sectionflags	@"SHF_NOTE_NV_CUINFO"
        /*0018*/ 	.short	0x0002
        /*001a*/ 	.short	0x005a
        /*001c*/ 	.short	0x0082
	.zero		2


//--------------------- .nv.info                  --------------------------
	.section	.nv.info,"",@"SHT_CUDA_INFO"
	.align	4


	//----- nvinfo : EIATTR_REGCOUNT
	.align		4
        /*0000*/ 	.byte	0x04, 0x2f
        /*0002*/ 	.short	(.L_12 - .L_11)
	.align		4
.L_11:
        /*0004*/ 	.word	index@(_ZN7cutlass13device_kernelINS_4gemm6kernel13GemmUniversalIN4cute5tupleIJiiiiEEENS1_10collective13CollectiveMmaINS1_37MainloopSm90TmaGmmaWarpSpecializedFP8ILi5ENS5_IJNS4_1CILi1EEESB_SB_EEENS1_32KernelTmaWarpSpecializedPingpongEEENS5_IJNSA_ILi64EEESF_SF_EEENS_12float_e5m2_tENS5_IJlSB_lEEESH_SI_NS4_8TiledMMAINS4_8MMA_AtomIJNS4_4SM904GMMA30MMA_64x64x32_F32E5M2E5M2_SS_TNILNSM_7ScaleInE1ELSO_1EEEEEENS4_6LayoutISC_NS5_IJNSA_ILi0EEESS_SS_EEEEENS5_IJNS4_10UnderscoreESV_SV_EEEEENS4_13SM90_TMA_LOADENS4_14ComposedLayoutINS4_7SwizzleILi2ELi4ELi3EEENS4_18smem_ptr_flag_bitsILi8EEENSR_INS5_IJNSA_ILi8EEESF_EEENS5_IJSF_SB_EEEEEEEvNS4_8identityESY_S18_vS19_EENS_8epilogue10collective6detail29Sm90TmaWarpSpecializedAdapterINS1C_15DefaultEpilogueISH_SI_SI_NS1B_6thread17LinearCombinationISH_Li1EffLNS1G_9ScaleType4KindE0ELNS_15FloatRoundStyleE2ESH_EENS1_15EpilogueDefaultEEEEEvvEEEEvNT_6ParamsE)
        /*0008*/ 	.word	0x000000a8


	//----- nvinfo : EIATTR_FRAME_SIZE
	.align		4
.L_12:
        /*000c*/ 	.byte	0x04, 0x11
        /*000e*/ 	.short	(.L_14 - .L_13)
	.align		4
.L_13:
        /*0010*/ 	.word	index@(_ZN7cutlass13device_kernelINS_4gemm6kernel13GemmUniversalIN4cute5tupleIJiiiiEEENS1_10collective13CollectiveMmaINS1_37MainloopSm90TmaGmmaWarpSpecializedFP8ILi5ENS5_IJNS4_1CILi1EEESB_SB_EEENS1_32KernelTmaWarpSpecializedPingpongEEENS5_IJNSA_ILi64EEESF_SF_EEENS_12float_e5m2_tENS5_IJlSB_lEEESH_SI_NS4_8TiledMMAINS4_8MMA_AtomIJNS4_4SM904GMMA30MMA_64x64x32_F32E5M2E5M2_SS_TNILNSM_7ScaleInE1ELSO_1EEEEEENS4_6LayoutISC_NS5_IJNSA_ILi0EEESS_SS_EEEEENS5_IJNS4_10UnderscoreESV_SV_EEEEENS4_13SM90_TMA_LOADENS4_14ComposedLayoutINS4_7SwizzleILi2ELi4ELi3EEENS4_18smem_ptr_flag_bitsILi8EEENSR_INS5_IJNSA_ILi8EEESF_EEENS5_IJSF_SB_EEEEEEEvNS4_8identityESY_S18_vS19_EENS_8epilogue10collective6detail29Sm90TmaWarpSpecializedAdapterINS1C_15DefaultEpilogueISH_SI_SI_NS1B_6thread17LinearCombinationISH_Li1EffLNS1G_9ScaleType4KindE0ELNS_15FloatRoundStyleE2ESH_EENS1_15EpilogueDefaultEEEEEvvEEEEvNT_6ParamsE)
        /*0014*/ 	.word	0x00000000


	//----- nvinfo : EIATTR_MIN_STACK_SIZE
	.align		4
.L_14:
        /*0018*/ 	.byte	0x04, 0x12
        /*001a*/ 	.short	(.L_16 - .L_15)
	.align		4
.L_15:
        /*001c*/ 	.word	index@(_ZN7cutlass13device_kernelINS_4gemm6kernel13GemmUniversalIN4cute5tupleIJiiiiEEENS1_10collective13CollectiveMmaINS1_37MainloopSm90TmaGmmaWarpSpecializedFP8ILi5ENS5_IJNS4_1CILi1EEESB_SB_EEENS1_32KernelTmaWarpSpecializedPingpongEEENS5_IJNSA_ILi64EEESF_SF_EEENS_12float_e5m2_tENS5_IJlSB_lEEESH_SI_NS4_8TiledMMAINS4_8MMA_AtomIJNS4_4SM904GMMA30MMA_64x64x32_F32E5M2E5M2_SS_TNILNSM_7ScaleInE1ELSO_1EEEEEENS4_6LayoutISC_NS5_IJNSA_ILi0EEESS_SS_EEEEENS5_IJNS4_10UnderscoreESV_SV_EEEEENS4_13SM90_TMA_LOADENS4_14ComposedLayoutINS4_7SwizzleILi2ELi4ELi3EEENS4_18smem_ptr_flag_bitsILi8EEENSR_INS5_IJNSA_ILi8EEESF_EEENS5_IJSF_SB_EEEEEEEvNS4_8identityESY_S18_vS19_EENS_8epilogue10collective6detail29Sm90TmaWarpSpecializedAdapterINS1C_15DefaultEpilogueISH_SI_SI_NS1B_6thread17LinearCombinationISH_Li1EffLNS1G_9ScaleType4KindE0ELNS_15FloatRoundStyleE2ESH_EENS1_15EpilogueDefaultEEEEEvvEEEEvNT_6ParamsE)
        /*0020*/ 	.word	0x00000000
.L_16:


//--------------------- .nv.compat                --------------------------
	.section	.nv.compat,"",@"SHT_CUDA_COMPAT_INFO"
	.align	4
        /*0000*/ 	.byte	0x02, 0x09, 0x01, 0x00, 0x02, 0x02, 0x04, 0x00, 0x02, 0x05, 0x05, 0x00, 0x03, 0x07, 0x01, 0x01
        /*0010*/ 	.byte	0x02, 0x03, 0x01, 0x00, 0x02, 0x06, 0x01, 0x00, 0x04, 0x0b, 0x08, 0x00, 0x00, 0x00, 0x00, 0x00
        /*0020*/ 	.byte	0x00, 0x00, 0x00, 0x00


//--------------------- .nv.info._ZN7cutlass13device_kernelINS_4gemm6kernel13GemmUniversalIN4cute5tupleIJiiiiEEENS1_10collective13CollectiveMmaINS1_37MainloopSm90TmaGmmaWarpSpecializedFP8ILi5ENS5_IJNS4_1CILi1EEESB_SB_EEENS1_32KernelTmaWarpSpecializedPingpongEEENS5_IJNSA_ILi64EEESF_SF_EEENS_12float_e5m2_tENS5_IJlSB_lEEESH_SI_NS4_8TiledMMAINS4_8MMA_AtomIJNS4_4SM904GMMA30MMA_64x64x32_F32E5M2E5M2_SS_TNILNSM_7ScaleInE1ELSO_1EEEEEENS4_6LayoutISC_NS5_IJNSA_ILi0EEESS_SS_EEEEENS5_IJNS4_10UnderscoreESV_SV_EEEEENS4_13SM90_TMA_LOADENS4_14ComposedLayoutINS4_7SwizzleILi2ELi4ELi3EEENS4_18smem_ptr_flag_bitsILi8EEENSR_INS5_IJNSA_ILi8EEESF_EEENS5_IJSF_SB_EEEEEEEvNS4_8identityESY_S18_vS19_EENS_8epilogue10collective6detail29Sm90TmaWarpSpecializedAdapterINS1C_15DefaultEpilogueISH_SI_SI_NS1B_6thread17LinearCombinationISH_Li1EffLNS1G_9ScaleType4KindE0ELNS_15FloatRoundStyleE2ESH_EENS1_15EpilogueDefaultEEEEEvvEEEEvNT_6ParamsE --------------------------
	.section	.nv.info._ZN7cutlass13device_kernelINS_4gemm6kernel13GemmUniversalIN4cute5tupleIJiiiiEEENS1_10collective13CollectiveMmaINS1_37MainloopSm90TmaGmmaWarpSpecializedFP8ILi5ENS5_IJNS4_1CILi1EEESB_SB_EEENS1_32KernelTmaWarpSpecializedPingpongEEENS5_IJNSA_ILi64EEESF_SF_EEENS_12float_e5m2_tENS5_IJlSB_lEEESH_SI_NS4_8TiledMMAINS4_8MMA_AtomIJNS4_4SM904GMMA30MMA_64x64x32_F32E5M2E5M2_SS_TNILNSM_7ScaleInE1ELSO_1EEEEEENS4_6LayoutISC_NS5_IJNSA_ILi0EEESS_SS_EEEEENS5_IJNS4_10UnderscoreESV_SV_EEEEENS4_13SM90_TMA_LOADENS4_14ComposedLayoutINS4_7SwizzleILi2ELi4ELi3EEENS4_18smem_ptr_flag_bitsILi8EEENSR_INS5_IJNSA_ILi8EEESF_EEENS5_IJSF_SB_EEEEEEEvNS4_8identityESY_S18_vS19_EENS_8epilogue10collective6detail29Sm90TmaWarpSpecializedAdapterINS1C_15DefaultEpilogueISH_SI_SI_NS1B_6thread17LinearCombinationISH_Li1EffLNS1G_9ScaleType4KindE0ELNS_15FloatRoundStyleE2ESH_EENS1_15EpilogueDefaultEEEEEvvEEEEvNT_6ParamsE,"",@"SHT_CUDA_INFO"
	.sectionflags	@""
	.align	4


	//----- nvinfo : EIATTR_CUDA_API_VERSION
	.align		4
        /*0000*/ 	.byte	0x04, 0x37
        /*0002*/ 	.short	(.L_18 - .L_17)
.L_17:
        /*0004*/ 	.word	0x00000082


	//----- nvinfo : EIATTR_KPARAM_INFO
	.align		4
.L_18:
        /*0008*/ 	.byte	0x04, 0x17
        /*000a*/ 	.short	(.L_20 - .L_19)
.L_19:
        /*000c*/ 	.word	0x00000000
        /*0010*/ 	.short	0x0000
        /*0012*/ 	.short	0x0070
        /*0014*/ 	.byte	0x00, 0xf0, 0x01, 0x10


	//----- nvinfo : EIATTR_SPARSE_MMA_MASK
	.align		4
.L_20:
        /*0018*/ 	.byte	0x03, 0x50
        /*001a*/ 	.short	0x0000


	//----- nvinfo : EIATTR_MAXREG_COUNT
	.align		4
        /*001c*/ 	.byte	0x03, 0x1b
        /*001e*/ 	.short	0x00a8


	//----- nvinfo : EIATTR_NUM_BARRIERS
	.align		4
        /*0020*/ 	.byte	0x02, 0x4c
        /*0022*/ 	.byte	0x01
	.zero		1


	//----- nvinfo : EIATTR_MERCURY_ISA_VERSION
	.align		4
        /*0024*/ 	.byte	0x03, 0x5f
        /*0026*/ 	.short	0x0101


	//----- nvinfo : EIATTR_INT_WARP_WIDE_INSTR_OFFSETS
	.align		4
        /*0028*/ 	.byte	0x04, 0x31
        /*002a*/ 	.short	(.L_22 - .L_21)


	//   ....[0]....
.L_21:
        /*002c*/ 	.word	0x00000440


	//   ....[1]....
        /*0030*/ 	.word	0x00000460


	//   ....[2]....
        /*0034*/ 	.word	0x000004e0


	//   ....[3]....
        /*0038*/ 	.word	0x000004f0


	//   ....[4]....
        /*003c*/ 	.word	0x00000500


	//   ....[5]....
        /*0040*/ 	.word	0x00000520


	//   ....[6]....
        /*0044*/ 	.word	0x00000570


	//   ....[7]....
        /*0048*/ 	.word	0x00000590


	//----- nvinfo : EIATTR_COOP_GROUP_MASK_REGIDS
	.align		4
.L_22:
        /*004c*/ 	.byte	0x04, 0x29
        /*004e*/ 	.short	(.L_24 - .L_23)


	//   ....[0]....
.L_23:
        /*0050*/ 	.word	0xffffffff


	//   ....[1]....
        /*0054*/ 	.word	0xffffffff


	//   ....[2]....
        /*0058*/ 	.word	0xffffffff


	//   ....[3]....
        /*005c*/ 	.word	0xffffffff


	//   ....[4]....
        /*0060*/ 	.word	0xffffffff


	//   ....[5]....
        /*0064*/ 	.word	0xffffffff


	//----- nvinfo : EIATTR_COOP_GROUP_INSTR_OFFSETS
	.align		4
.L_24:
        /*0068*/ 	.byte	0x04, 0x28
        /*006a*/ 	.short	(.L_26 - .L_25)


	//   ....[0]....
.L_25:
        /*006c*/ 	.word	0x00000060


	//   ....[1]....
        /*0070*/ 	.word	0x00000070


	//   ....[2]....
        /*0074*/ 	.word	0x00000130


	//   ....[3]....
        /*0078*/ 	.word	0x000002e0


	//   ....[4]....
        /*007c*/ 	.word	0x00000320


	//   ....[5]....
        /*0080*/ 	.word	0x00000360


	//----- nvinfo : EIATTR_REG_RECONFIG
	.align		4
.L_26:
        /*0084*/ 	.byte	0x01, 0x54
	.zero		2


	//----- nvinfo : EIATTR_MBARRIER_INSTR_OFFSETS
	.align		4
        /*0088*/ 	.byte	0x04, 0x39
        /*008a*/ 	.short	(.L_28 - .L_27)


	//   ....[0]....
.L_27:
        /*008c*/ 	.word	0x00000230
        /*0090*/ 	.word	0x000000ff
        /*0094*/ 	.word	0x00000000
        /*0098*/ 	.short	0x0100
        /*009a*/ 	.byte	0x08
	.zero		1


	//   ....[1]....
        /*009c*/ 	.word	0x00000240
        /*00a0*/ 	.word	0x000000ff
        /*00a4*/ 	.word	0x00000028
        /*00a8*/ 	.short	0x0100
        /*00aa*/ 	.byte	0x08
	.zero		1


	//   ....[2]....
        /*00ac*/ 	.word	0x00000250
        /*00b0*/ 	.word	0x000000ff
        /*00b4*/ 	.word	0x00000008
        /*00b8*/ 	.short	0x0100
        /*00ba*/ 	.byte	0x08
	.zero		1


	//   ....[3]....
        /*00bc*/ 	.word	0x00000260
        /*00c0*/ 	.word	0x000000ff
        /*00c4*/ 	.word	0x00000030
        /*00c8*/ 	.short	0x0100
        /*00ca*/ 	.byte	0x08
	.zero		1


	//   ....[4]....
        /*00cc*/ 	.word	0x00000270
        /*00d0*/ 	.word	0x000000ff
        /*00d4*/ 	.word	0x00000010
        /*00d8*/ 	.short	0x0100
        /*00da*/ 	.byte	0x08
	.zero		1


	//   ....[5]....
        /*00dc*/ 	.word	0x00000280
        /*00e0*/ 	.word	0x000000ff
        /*00e4*/ 	.word	0x00000038
        /*00e8*/ 	.short	0x0100
        /*00ea*/ 	.byte	0x08
	.zero		1


	//   ....[6]....
        /*00ec*/ 	.word	0x00000290
        /*00f0*/ 	.word	0x000000ff
        /*00f4*/ 	.word	0x00000018
        /*00f8*/ 	.short	0x0100
        /*00fa*/ 	.byte	0x08
	.zero		1


	//   ....[7]....
        /*00fc*/ 	.word	0x000002a0
        /*0100*/ 	.word	0x000000ff
        /*0104*/ 	.word	0x00000040
        /*0108*/ 	.short	0x0100
        /*010a*/ 	.byte	0x08
	.zero		1


	//   ....[8]....
        /*010c*/ 	.word	0x000002b0
        /*0110*/ 	.word	0x000000ff
        /*0114*/ 	.word	0x00000020
        /*0118*/ 	.short	0x0100
        /*011a*/ 	.byte	0x08
	.zero		1


	//   ....[9]....
        /*011c*/ 	.word	0x000002c0
        /*0120*/ 	.word	0x000000ff
        /*0124*/ 	.word	0x00000048
        /*0128*/ 	.short	0x0100
        /*012a*/ 	.byte	0x08
	.zero		1


	//   ....[10]....
        /*012c*/ 	.word	0x000005d0
        /*0130*/ 	.word	0x000000ff
        /*0134*/ 	.word	0x00000080
        /*0138*/ 	.short	0x0100
        /*013a*/ 	.byte	0x08
	.zero		1


	//   ....[11]....
        /*013c*/ 	.word	0x00000640
        /*0140*/ 	.word	0x000000ff
        /*0144*/ 	.word	0x00000088
        /*0148*/ 	.short	0x0100
        /*014a*/ 	.byte	0x08
	.zero		1


	//   ....[12]....
        /*014c*/ 	.word	0x00000660
        /*0150*/ 	.word	0x000000ff
        /*0154*/ 	.word	0x00000060
        /*0158*/ 	.short	0x0100
        /*015a*/ 	.byte	0x09
	.zero		1


	//   ....[13]....
        /*015c*/ 	.word	0x00000670
        /*0160*/ 	.word	0x000000ff
        /*0164*/ 	.word	0x00000068
        /*0168*/ 	.short	0x0100
        /*016a*/ 	.byte	0x09
	.zero		1


	//   ....[14]....
        /*016c*/ 	.word	0x00000680
        /*0170*/ 	.word	0x000000ff
        /*0174*/ 	.word	0x00000070
        /*0178*/ 	.short	0x0100
        /*017a*/ 	.byte	0x09
	.zero		1


	//   ....[15]....
        /*017c*/ 	.word	0x00000690
        /*0180*/ 	.word	0x000000ff
        /*0184*/ 	.word	0x00000078
        /*0188*/ 	.short	0x0100
        /*018a*/ 	.byte	0x09
	.zero		1


	//   ....[16]....
        /*018c*/ 	.word	0x000014c0
        /*0190*/ 	.word	0x000000ff
        /*0194*/ 	.word	0xfffffff8
        /*0198*/ 	.short	0x010a
        /*019a*/ 	.byte	0x0f
	.zero		1


	//   ....[17]....
        /*019c*/ 	.word	0x00001790
        /*01a0*/ 	.word	0x000000ff
        /*01a4*/ 	.word	0x00000000
        /*01a8*/ 	.short	0x010a
        /*01aa*/ 	.byte	0x06
	.zero		1


	//   ....[18]....
        /*01ac*/ 	.word	0x000017d0
        /*01b0*/ 	.word	0x000000ff
        /*01b4*/ 	.word	0x00000000
        /*01b8*/ 	.short	0x010a
        /*01ba*/ 	.byte	0x06
	.zero		1


	//   ....[19]....
        /*01bc*/ 	.word	0x00001d40
        /*01c0*/ 	.word	0x000000ff
        /*01c4*/ 	.word	0x00000000
        /*01c8*/ 	.short	0x010a
        /*01ca*/ 	.byte	0x09
	.zero		1


	//   ....[20]....
        /*01cc*/ 	.word	0x00001d80
        /*01d0*/ 	.word	0x000000ff
        /*01d4*/ 	.word	0x00000000
        /*01d8*/ 	.short	0x010a
        /*01da*/ 	.byte	0x09
	.zero		1


	//   ....[21]....
        /*01dc*/ 	.word	0x00002160
        /*01e0*/ 	.word	0x000000ff
        /*01e4*/ 	.word	0x00000000
        /*01e8*/ 	.short	0x0101
        /*01ea*/ 	.byte	0x08
	.zero		1


	//   ....[22]....
        /*01ec*/ 	.word	0x000024d0
        /*01f0*/ 	.word	0x0000000f
        /*01f4*/ 	.word	0x00000000
        /*01f8*/ 	.short	0x0101
        /*01fa*/ 	.byte	0x18
	.zero		1


	//   ....[23]....
        /*01fc*/ 	.word	0x000025b0
        /*0200*/ 	.word	0x000000ff
        /*0204*/ 	.word	0x00000000
        /*0208*/ 	.short	0x0101
        /*020a*/ 	.byte	0x08
	.zero		1


	//   ....[24]....
        /*020c*/ 	.word	0x00002660
        /*0210*/ 	.word	0x000000ff
        /*0214*/ 	.word	0x00000008
        /*0218*/ 	.short	0x010a
        /*021a*/ 	.byte	0x0f
	.zero		1


	//   ....[25]....
        /*021c*/ 	.word	0x00004ec0
        /*0220*/ 	.word	0x00000004
        /*0224*/ 	.word	0x00000000
        /*0228*/ 	.short	0x0101
        /*022a*/ 	.byte	0x18
	.zero		1


	//   ....[26]....
        /*022c*/ 	.word	0x000057a0
        /*0230*/ 	.word	0x00000013
        /*0234*/ 	.word	0x00000028
        /*0238*/ 	.short	0x010a
        /*023a*/ 	.byte	0x3f
	.zero		1


	//   ....[27]....
        /*023c*/ 	.word	0x00005af0
        /*0240*/ 	.word	0x0000000a
        /*0244*/ 	.word	0x00000088
        /*0248*/ 	.short	0x0101
        /*024a*/ 	.byte	0x3f
	.zero		1


	//   ....[28]....
        /*024c*/ 	.word	0x00006250
        /*0250*/ 	.word	0x00000005
        /*0254*/ 	.word	0x00000000
        /*0258*/ 	.short	0x010a
        /*025a*/ 	.byte	0x3f
	.zero		1


	//   ....[29]....
        /*025c*/ 	.word	0x000062d0
        /*0260*/ 	.word	0x00000007
        /*0264*/ 	.word	0x00000000
        /*0268*/ 	.short	0x010a
        /*026a*/ 	.byte	0x3f
	.zero		1


	//   ....[30]....
        /*026c*/ 	.word	0x00006360
        /*0270*/ 	.word	0x00000008
        /*0274*/ 	.word	0x00000000
        /*0278*/ 	.short	0x010a
        /*027a*/ 	.byte	0x3f
	.zero		1


	//   ....[31]....
        /*027c*/ 	.word	0x000063f0
        /*0280*/ 	.word	0x0000000b
        /*0284*/ 	.word	0x00000000
        /*0288*/ 	.short	0x010a
        /*028a*/ 	.byte	0x3f
	.zero		1


	//   ....[32]....
        /*028c*/ 	.word	0x00006480
        /*0290*/ 	.word	0x00000003
        /*0294*/ 	.word	0x00000000
        /*0298*/ 	.short	0x010a
        /*029a*/ 	.byte	0x3f
	.zero		1


	//   ....[33]....
        /*029c*/ 	.word	0x000064f0
        /*02a0*/ 	.word	0x0000000f
        /*02a4*/ 	.word	0xfffffff8
        /*02a8*/ 	.short	0x010a
        /*02aa*/ 	.byte	0x3f
	.zero		1


	//   ....[34]....
        /*02ac*/ 	.word	0x00006550
        /*02b0*/ 	.word	0x0000000f
        /*02b4*/ 	.word	0x00000000
        /*02b8*/ 	.short	0x010a
        /*02ba*/ 	.byte	0x3f
	.zero		1


	//   ....[35]....
        /*02bc*/ 	.word	0x000065b0
        /*02c0*/ 	.word	0x00000010
        /*02c4*/ 	.word	0x00000000
        /*02c8*/ 	.short	0x010a
        /*02ca*/ 	.byte	0x3f
	.zero		1


	//   ....[36]....
        /*02cc*/ 	.word	0x00006610
        /*02d0*/ 	.word	0x0000000f
        /*02d4*/ 	.word	0x00000008
        /*02d8*/ 	.short	0x010a
        /*02da*/ 	.byte	0x3f
	.zero		1


	//   ....[37]....
        /*02dc*/ 	.word	0x000066e0
        /*02e0*/ 	.word	0x00000013
        /*02e4*/ 	.word	0x00000028
        /*02e8*/ 	.short	0x010a
        /*02ea*/ 	.byte	0x3f
	.zero		1


	//   ....[38]....
        /*02ec*/ 	.word	0x000067c0
        /*02f0*/ 	.word	0x00000005
        /*02f4*/ 	.word	0x00000000
        /*02f8*/ 	.short	0x010a
        /*02fa*/ 	.byte	0x3f
	.zero		1


	//   ....[39]....
        /*02fc*/ 	.word	0x00006810
        /*0300*/ 	.word	0x00000007
        /*0304*/ 	.word	0x00000000
        /*0308*/ 	.short	0x010a
        /*030a*/ 	.byte	0x3f
	.zero		1


	//   ....[40]....
        /*030c*/ 	.word	0x00006860
        /*0310*/ 	.word	0x00000008
        /*0314*/ 	.word	0x00000000
        /*0318*/ 	.short	0x010a
        /*031a*/ 	.byte	0x3f
	.zero		1


	//   ....[41]....
        /*031c*/ 	.word	0x000068b0
        /*0320*/ 	.word	0x0000000b
        /*0324*/ 	.word	0x00000000
        /*0328*/ 	.short	0x010a
        /*032a*/ 	.byte	0x3f
	.zero		1


	//----- nvinfo : EIATTR_NUM_MBARRIERS
	.align		4
.L_28:
        /*032c*/ 	.byte	0x03, 0x38
        /*032e*/ 	.short	0x0010


	//----- nvinfo : EIATTR_EXIT_INSTR_OFFSETS
	.align		4
        /*0330*/ 	.byte	0x04, 0x1c
        /*0332*/ 	.short	(.L_30 - .L_29)


	//   ....[0]....
.L_29:
        /*0334*/ 	.word	0x00001170


	//   ....[1]....
        /*0338*/ 	.word	0x000011d0


	//   ....[2]....
        /*033c*/ 	.word	0x000054d0


	//   ....[3]....
        /*0340*/ 	.word	0x00005500


	//   ....[4]....
        /*0344*/ 	.word	0x000064d0


	//----- nvinfo : EIATTR_MAX_THREADS
	.align		4
.L_30:
        /*0348*/ 	.byte	0x04, 0x05
        /*034a*/ 	.short	(.L_32 - .L_31)
.L_31:
        /*034c*/ 	.word	0x00000180
        /*0350*/ 	.word	0x00000001
        /*0354*/ 	.word	0x00000001


	//----- nvinfo : EIATTR_CRS_STACK_SIZE
	.align		4
.L_32:
        /*0358*/ 	.byte	0x04, 0x1e
        /*035a*/ 	.short	(.L_34 - .L_33)
.L_33:
        /*035c*/ 	.word	0x00000000


	//----- nvinfo : EIATTR_CBANK_PARAM_SIZE
	.align		4
.L_34:
        /*0360*/ 	.byte	0x03, 0x19
        /*0362*/ 	.short	0x0470


	//----- nvinfo : EIATTR_PARAM_CBANK
	.align		4
        /*0364*/ 	.byte	0x04, 0x0a
        /*0366*/ 	.short	(.L_36 - .L_35)
	.align		4
.L_35:
        /*0368*/ 	.word	index@(.nv.constant0._ZN7cutlass13device_kernelINS_4gemm6kernel13GemmUniversalIN4cute5tupleIJiiiiEEENS1_10collective13CollectiveMmaINS1_37MainloopSm90TmaGmmaWarpSpecializedFP8ILi5ENS5_IJNS4_1CILi1EEESB_SB_EEENS1_32KernelTmaWarpSpecializedPingpongEEENS5_IJNSA_ILi64EEESF_SF_EEENS_12float_e5m2_tENS5_IJlSB_lEEESH_SI_NS4_8TiledMMAINS4_8MMA_AtomIJNS4_4SM904GMMA30MMA_64x64x32_F32E5M2E5M2_SS_TNILNSM_7ScaleInE1ELSO_1EEEEEENS4_6LayoutISC_NS5_IJNSA_ILi0EEESS_SS_EEEEENS5_IJNS4_10UnderscoreESV_SV_EEEEENS4_13SM90_TMA_LOADENS4_14ComposedLayoutINS4_7SwizzleILi2ELi4ELi3EEENS4_18smem_ptr_flag_bitsILi8EEENSR_INS5_IJNSA_ILi8EEESF_EEENS5_IJSF_SB_EEEEEEEvNS4_8identityESY_S18_vS19_EENS_8epilogue10collective6detail29Sm90TmaWarpSpecializedAdapterINS1C_15DefaultEpilogueISH_SI_SI_NS1B_6thread17LinearCombinationISH_Li1EffLNS1G_9ScaleType4KindE0ELNS_15FloatRoundStyleE2ESH_EENS1_15EpilogueDefaultEEEEEvvEEEEvNT_6ParamsE)
        /*036c*/ 	.short	0x0210
        /*036e*/ 	.short	0x0470


	//----- nvinfo : EIATTR_SW_WAR
	.align		4
.L_36:
        /*0370*/ 	.byte	0x04, 0x36
        /*0372*/ 	.short	(.L_38 - .L_37)
.L_37:
        /*0374*/ 	.word	0x00000008
.L_38:


//--------------------- .nv.callgraph             --------------------------
	.section	.nv.callgraph,"",@"SHT_CUDA_CALLGRAPH"
	.align	4
	.sectionentsize	8
	.align		4
        /*0000*/ 	.word	0x00000000
	.align		4
        /*0004*/ 	.word	0xffffffff
	.align		4
        /*0008*/ 	.word	0x00000000
	.align		4
        /*000c*/ 	.word	0xfffffffe
	.align		4
        /*0010*/ 	.word	0x00000000
	.align		4
        /*0014*/ 	.word	0xfffffffd
	.align		4
        /*0018*/ 	.word	0x00000000
	.align		4
        /*001c*/ 	.word	0xfffffffc


//--------------------- .nv.constant4             --------------------------
	.section	.nv.constant4,"a",@progbits
	.align	8
	.align		8
.nv.constant4:
        /*0000*/ 	.dword	_ZN40_INTERNAL_7e6df116_4_k_cu_180b09e1_292114cuda3std3__45__cpo5beginE
	.align		8
        /*0008*/ 	.dword	_ZN40_INTERNAL_7e6df116_4_k_cu_180b09e1_292114cuda3std3__45__cpo3endE
	.align		8
        /*0010*/ 	.dword	_ZN40_INTERNAL_7e6df116_4_k_cu_180b09e1_292114cuda3std3__45__cpo6cbeginE
	.align		8
        /*0018*/ 	.dword	_ZN40_INTERNAL_7e6df116_4_k_cu_180b09e1_292114cuda3std3__45__cpo4cendE
	.align		8
        /*0020*/ 	.dword	_ZN40_INTERNAL_7e6df116_4_k_cu_180b09e1_292114cuda3std3__442_GLOBAL__N__7e6df116_4_k_cu_180b09e1_292116ignoreE
	.align		8
        /*0028*/ 	.dword	_ZN40_INTERNAL_7e6df116_4_k_cu_180b09e1_292114cuda3std3__419piecewise_constructE
	.align		8
        /*0030*/ 	.dword	_ZN40_INTERNAL_7e6df116_4_k_cu_180b09e1_292114cuda3std3__48in_placeE
	.align		8
        /*0038*/ 	.dword	_ZN40_INTERNAL_7e6df116_4_k_cu_180b09e1_292114cuda3std6ranges3__45__cpo4swapE
	.align		8
        /*0040*/ 	.dword	_ZN40_INTERNAL_7e6df116_4_k_cu_180b09e1_292114cuda3std6ranges3__45__cpo9iter_moveE
	.align		8
        /*0048*/ 	.dword	_ZN40_INTERNAL_7e6df116_4_k_cu_180b09e1_292114cute7productE
	.align		8
        /*0050*/ 	.dword	_ZN40_INTERNAL_7e6df116_4_k_cu_180b09e1_292114cute1_E


//--------------------- .text._ZN7cutlass13device_kernelINS_4gemm6kernel13GemmUniversalIN4cute5tupleIJiiiiEEENS1_10collective13CollectiveMmaINS1_37MainloopSm90TmaGmmaWarpSpecializedFP8ILi5ENS5_IJNS4_1CILi1EEESB_SB_EEENS1_32KernelTmaWarpSpecializedPingpongEEENS5_IJNSA_ILi64EEESF_SF_EEENS_12float_e5m2_tENS5_IJlSB_lEEESH_SI_NS4_8TiledMMAINS4_8MMA_AtomIJNS4_4SM904GMMA30MMA_64x64x32_F32E5M2E5M2_SS_TNILNSM_7ScaleInE1ELSO_1EEEEEENS4_6LayoutISC_NS5_IJNSA_ILi0EEESS_SS_EEEEENS5_IJNS4_10UnderscoreESV_SV_EEEEENS4_13SM90_TMA_LOADENS4_14ComposedLayoutINS4_7SwizzleILi2ELi4ELi3EEENS4_18smem_ptr_flag_bitsILi8EEENSR_INS5_IJNSA_ILi8EEESF_EEENS5_IJSF_SB_EEEEEEEvNS4_8identityESY_S18_vS19_EENS_8epilogue10collective6detail29Sm90TmaWarpSpecializedAdapterINS1C_15DefaultEpilogueISH_SI_SI_NS1B_6thread17LinearCombinationISH_Li1EffLNS1G_9ScaleType4KindE0ELNS_15FloatRoundStyleE2ESH_EENS1_15EpilogueDefaultEEEEEvvEEEEvNT_6ParamsE --------------------------
	.section	.text._ZN7cutlass13device_kernelINS_4gemm6kernel13GemmUniversalIN4cute5tupleIJiiiiEEENS1_10collective13CollectiveMmaINS1_37MainloopSm90TmaGmmaWarpSpecializedFP8ILi5ENS5_IJNS4_1CILi1EEESB_SB_EEENS1_32KernelTmaWarpSpecializedPingpongEEENS5_IJNSA_ILi64EEESF_SF_EEENS_12float_e5m2_tENS5_IJlSB_lEEESH_SI_NS4_8TiledMMAINS4_8MMA_AtomIJNS4_4SM904GMMA30MMA_64x64x32_F32E5M2E5M2_SS_TNILNSM_7ScaleInE1ELSO_1EEEEEENS4_6LayoutISC_NS5_IJNSA_ILi0EEESS_SS_EEEEENS5_IJNS4_10UnderscoreESV_SV_EEEEENS4_13SM90_TMA_LOADENS4_14ComposedLayoutINS4_7SwizzleILi2ELi4ELi3EEENS4_18smem_ptr_flag_bitsILi8EEENSR_INS5_IJNSA_ILi8EEESF_EEENS5_IJSF_SB_EEEEEEEvNS4_8identityESY_S18_vS19_EENS_8epilogue10collective6detail29Sm90TmaWarpSpecializedAdapterINS1C_15DefaultEpilogueISH_SI_SI_NS1B_6thread17LinearCombinationISH_Li1EffLNS1G_9ScaleType4KindE0ELNS_15FloatRoundStyleE2ESH_EENS1_15EpilogueDefaultEEEEEvvEEEEvNT_6ParamsE,"ax",@progbits
	.align	128
.text._ZN7cutlass13device_kernelINS_4gemm6kernel13GemmUniversalIN4cute5tupleIJiiiiEEENS1_10collective13CollectiveMmaINS1_37MainloopSm90TmaGmmaWarpSpecializedFP8ILi5ENS5_IJNS4_1CILi1EEESB_SB_EEENS1_32KernelTmaWarpSpecializedPingpongEEENS5_IJNSA_ILi64EEESF_SF_EEENS_12float_e5m2_tENS5_IJlSB_lEEESH_SI_NS4_8TiledMMAINS4_8MMA_AtomIJNS4_4SM904GMMA30MMA_64x64x32_F32E5M2E5M2_SS_TNILNSM_7ScaleInE1ELSO_1EEEEEENS4_6LayoutISC_NS5_IJNSA_ILi0EEESS_SS_EEEEENS5_IJNS4_10UnderscoreESV_SV_EEEEENS4_13SM90_TMA_LOADENS4_14ComposedLayoutINS4_7SwizzleILi2ELi4ELi3EEENS4_18smem_ptr_flag_bitsILi8EEENSR_INS5_IJNSA_ILi8EEESF_EEENS5_IJSF_SB_EEEEEEEvNS4_8identityESY_S18_vS19_EENS_8epilogue10collective6detail29Sm90TmaWarpSpecializedAdapterINS1C_15DefaultEpilogueISH_SI_SI_NS1B_6thread17LinearCombinationISH_Li1EffLNS1G_9ScaleType4KindE0ELNS_15FloatRoundStyleE2ESH_EENS1_15EpilogueDefaultEEEEEvvEEEEvNT_6ParamsE:
        .type           _ZN7cutlass13device_kernelINS_4gemm6kernel13GemmUniversalIN4cute5tupleIJiiiiEEENS1_10collective13CollectiveMmaINS1_37MainloopSm90TmaGmmaWarpSpecializedFP8ILi5ENS5_IJNS4_1CILi1EEESB_SB_EEENS1_32KernelTmaWarpSpecializedPingpongEEENS5_IJNSA_ILi64EEESF_SF_EEENS_12float_e5m2_tENS5_IJlSB_lEEESH_SI_NS4_8TiledMMAINS4_8MMA_AtomIJNS4_4SM904GMMA30MMA_64x64x32_F32E5M2E5M2_SS_TNILNSM_7ScaleInE1ELSO_1EEEEEENS4_6LayoutISC_NS5_IJNSA_ILi0EEESS_SS_EEEEENS5_IJNS4_10UnderscoreESV_SV_EEEEENS4_13SM90_TMA_LOADENS4_14ComposedLayoutINS4_7SwizzleILi2ELi4ELi3EEENS4_18smem_ptr_flag_bitsILi8EEENSR_INS5_IJNSA_ILi8EEESF_EEENS5_IJSF_SB_EEEEEEEvNS4_8identityESY_S18_vS19_EENS_8epilogue10collective6detail29Sm90TmaWarpSpecializedAdapterINS1C_15DefaultEpilogueISH_SI_SI_NS1B_6thread17LinearCombinationISH_Li1EffLNS1G_9ScaleType4KindE0ELNS_15FloatRoundStyleE2ESH_EENS1_15EpilogueDefaultEEEEEvvEEEEvNT_6ParamsE,@function
        .size           _ZN7cutlass13device_kernelINS_4gemm6kernel13GemmUniversalIN4cute5tupleIJiiiiEEENS1_10collective13CollectiveMmaINS1_37MainloopSm90TmaGmmaWarpSpecializedFP8ILi5ENS5_IJNS4_1CILi1EEESB_SB_EEENS1_32KernelTmaWarpSpecializedPingpongEEENS5_IJNSA_ILi64EEESF_SF_EEENS_12float_e5m2_tENS5_IJlSB_lEEESH_SI_NS4_8TiledMMAINS4_8MMA_AtomIJNS4_4SM904GMMA30MMA_64x64x32_F32E5M2E5M2_SS_TNILNSM_7ScaleInE1ELSO_1EEEEEENS4_6LayoutISC_NS5_IJNSA_ILi0EEESS_SS_EEEEENS5_IJNS4_10UnderscoreESV_SV_EEEEENS4_13SM90_TMA_LOADENS4_14ComposedLayoutINS4_7SwizzleILi2ELi4ELi3EEENS4_18smem_ptr_flag_bitsILi8EEENSR_INS5_IJNSA_ILi8EEESF_EEENS5_IJSF_SB_EEEEEEEvNS4_8identityESY_S18_vS19_EENS_8epilogue10collective6detail29Sm90TmaWarpSpecializedAdapterINS1C_15DefaultEpilogueISH_SI_SI_NS1B_6thread17LinearCombinationISH_Li1EffLNS1G_9ScaleType4KindE0ELNS_15FloatRoundStyleE2ESH_EENS1_15EpilogueDefaultEEEEEvvEEEEvNT_6ParamsE,(.L_x_142 - _ZN7cutlass13device_kernelINS_4gemm6kernel13GemmUniversalIN4cute5tupleIJiiiiEEENS1_10collective13CollectiveMmaINS1_37MainloopSm90TmaGmmaWarpSpecializedFP8ILi5ENS5_IJNS4_1CILi1EEESB_SB_EEENS1_32KernelTmaWarpSpecializedPingpongEEENS5_IJNSA_ILi64EEESF_SF_EEENS_12float_e5m2_tENS5_IJlSB_lEEESH_SI_NS4_8TiledMMAINS4_8MMA_AtomIJNS4_4SM904GMMA30MMA_64x64x32_F32E5M2E5M2_SS_TNILNSM_7ScaleInE1ELSO_1EEEEEENS4_6LayoutISC_NS5_IJNSA_ILi0EEESS_SS_EEEEENS5_IJNS4_10UnderscoreESV_SV_EEEEENS4_13SM90_TMA_LOADENS4_14ComposedLayoutINS4_7SwizzleILi2ELi4ELi3EEENS4_18smem_ptr_flag_bitsILi8EEENSR_INS5_IJNSA_ILi8EEESF_EEENS5_IJSF_SB_EEEEEEEvNS4_8identityESY_S18_vS19_EENS_8epilogue10collective6detail29Sm90TmaWarpSpecializedAdapterINS1C_15DefaultEpilogueISH_SI_SI_NS1B_6thread17LinearCombinationISH_Li1EffLNS1G_9ScaleType4KindE0ELNS_15FloatRoundStyleE2ESH_EENS1_15EpilogueDefaultEEEEEvvEEEEvNT_6ParamsE)
        .other          _ZN7cutlass13device_kernelINS_4gemm6kernel13GemmUniversalIN4cute5tupleIJiiiiEEENS1_10collective13CollectiveMmaINS1_37MainloopSm90TmaGmmaWarpSpecializedFP8ILi5ENS5_IJNS4_1CILi1EEESB_SB_EEENS1_32KernelTmaWarpSpecializedPingpongEEENS5_IJNSA_ILi64EEESF_SF_EEENS_12float_e5m2_tENS5_IJlSB_lEEESH_SI_NS4_8TiledMMAINS4_8MMA_AtomIJNS4_4SM904GMMA30MMA_64x64x32_F32E5M2E5M2_SS_TNILNSM_7ScaleInE1ELSO_1EEEEEENS4_6LayoutISC_NS5_IJNSA_ILi0EEESS_SS_EEEEENS5_IJNS4_10UnderscoreESV_SV_EEEEENS4_13SM90_TMA_LOADENS4_14ComposedLayoutINS4_7SwizzleILi2ELi4ELi3EEENS4_18smem_ptr_flag_bitsILi8EEENSR_INS5_IJNSA_ILi8EEESF_EEENS5_IJSF_SB_EEEEEEEvNS4_8identityESY_S18_vS19_EENS_8epilogue10collective6detail29Sm90TmaWarpSpecializedAdapterINS1C_15DefaultEpilogueISH_SI_SI_NS1B_6thread17LinearCombinationISH_Li1EffLNS1G_9ScaleType4KindE0ELNS_15FloatRoundStyleE2ESH_EENS1_15EpilogueDefaultEEEEEvvEEEEvNT_6ParamsE,@"STO_CUDA_ENTRY STV_DEFAULT"
_ZN7cutlass13device_kernelINS_4gemm6kernel13GemmUniversalIN4cute5tupleIJiiiiEEENS1_10collective13CollectiveMmaINS1_37MainloopSm90TmaGmmaWarpSpecializedFP8ILi5ENS5_IJNS4_1CILi1EEESB_SB_EEENS1_32KernelTmaWarpSpecializedPingpongEEENS5_IJNSA_ILi64EEESF_SF_EEENS_12float_e5m2_tENS5_IJlSB_lEEESH_SI_NS4_8TiledMMAINS4_8MMA_AtomIJNS4_4SM904GMMA30MMA_64x64x32_F32E5M2E5M2_SS_TNILNSM_7ScaleInE1ELSO_1EEEEEENS4_6LayoutISC_NS5_IJNSA_ILi0EEESS_SS_EEEEENS5_IJNS4_10UnderscoreESV_SV_EEEEENS4_13SM90_TMA_LOADENS4_14ComposedLayoutINS4_7SwizzleILi2ELi4ELi3EEENS4_18smem_ptr_flag_bitsILi8EEENSR_INS5_IJNSA_ILi8EEESF_EEENS5_IJSF_SB_EEEEEEEvNS4_8identityESY_S18_vS19_EENS_8epilogue10collective6detail29Sm90TmaWarpSpecializedAdapterINS1C_15DefaultEpilogueISH_SI_SI_NS1B_6thread17LinearCombinationISH_Li1EffLNS1G_9ScaleType4KindE0ELNS_15FloatRoundStyleE2ESH_EENS1_15EpilogueDefaultEEEEEvvEEEEvNT_6ParamsE:
[----:B------:R-:W-:Y:S01]  /*0000*/  LDC R1, c[0x0][0x28] ;  /* 0x00000a00ff017b82 */ /* 0x000fe20000000800 */
[----:B------:R-:W0:Y:S01]  /*0010*/  S2R R11, SR_TID.X ;  /* 0x00000000000b7919 */ /* 0x000e220000002100 */
[----:B------:R-:W-:Y:S01]  /*0020*/  ELECT P0, URZ, PT ;  /* 0x00000000003f782f */ /* 0x000fe20003800000 */
[----:B------:R-:W-:Y:S01]  /*0030*/  BSSY B0, `(.L_x_0) ;  /* 0x000000f000007945 */ /* 0x000fe20003800000 */
[--C-:B0-----:R-:W-:Y:S02]  /*0040*/  SHF.R.U32.HI R0, RZ, 0x5, R11.reuse ;  /* 0x00000005ff007819 */ /* 0x101fe4000001160b */
[----:B------:R-:W-:-:S03]  /*0050*/  SHF.R.U32.HI R4, RZ, 0x7, R11 ;  /* 0x00000007ff047819 */ /* 0x000fc6000001160b */
[----:B------:R-:W0:Y:S04]  /*0060*/  SHFL.IDX PT, R2, R0, RZ, 0x1f ;  /* 0x00001fff00027589 */ /* 0x000e2800000e0000 */
[----:B------:R1:W2:Y:S01]  /*0070*/  SHFL.IDX PT, R5, R4, RZ, 0x1f ;  /* 0x00001fff04057589 */ /* 0x0002a200000e0000 */
[----:B0-----:R-:W-:-:S13]  /*0080*/  ISETP.NE.OR P0, PT, R2, RZ, !P0 ;  /* 0x000000ff0200720c */ /* 0x001fda0004705670 */
[----:B-12---:R-:W-:Y:S05]  /*0090*/  @P0 BRA `(.L_x_1) ;  /* 0x0000000000200947 */ /* 0x006fea0003800000 */
[----:B------:R-:W-:Y:S02]  /*00a0*/  ULDC.64 UR4, c[0x0][0x198] ;  /* 0x0000660000047ab9 */ /* 0x000fe40000000a00 */
[----:B------:R-:W-:Y:S02]  /*00b0*/  UIADD3 UR6, UP0, UR4, 0xf0, URZ ;  /* 0x000000f004067890 */ /* 0x000fe4000ff1e03f */
[----:B------:R-:W-:Y:S02]  /*00c0*/  UIADD3 UR4, UP1, UR4, 0x1f0, URZ ;  /* 0x000001f004047890 */ /* 0x000fe4000ff3e03f */
[----:B------:R-:W-:Y:S02]  /*00d0*/  UIADD3.X UR7, URZ, UR5, URZ, UP0, !UPT ;  /* 0x000000053f077290 */ /* 0x000fe400087fe43f */
[----:B------:R-:W-:-:S07]  /*00e0*/  UIADD3.X UR5, URZ, UR5, URZ, UP1, !UPT ;  /* 0x000000053f057290 */ /* 0x000fce0008ffe43f */
[----:B------:R0:W-:Y:S02]  /*00f0*/  UTMACCTL.PF [UR6] ;  /* 0x00000000060079b9 */ /* 0x0001e40008040000 */
[----:B------:R0:W-:Y:S02]  /*0100*/  UTMACCTL.PF [UR4] ;  /* 0x00000000040079b9 */ /* 0x0001e40008040000 */
[----:B0-----:R-:W-:Y:S01]  /*0110*/  NOP ;  /* 0x0000000000007918 */ /* 0x001fe20000000000 */
.L_x_1:
[----:B------:R-:W-:Y:S05]  /*0120*/  BSYNC B0 ;  /* 0x0000000000007941 */ /* 0x000fea0003800000 */
.L_x_0:
[----:B------:R-:W0:Y:S02]  /*0130*/  SHFL.IDX PT, R3, R0, RZ, 0x1f ;  /* 0x00001fff00037589 */ /* 0x000e2400000e0000 */
[----:B0-----:R-:W-:-:S13]  /*0140*/  ISETP.NE.AND P0, PT, R3, RZ, PT ;  /* 0x000000ff0300720c */ /* 0x001fda0003f05270 */
[----:B------:R-:W-:Y:S05]  /*0150*/  @P0 BRA `(.L_x_2) ;  /* 0x0000000000600947 */ /* 0x000fea0003800000 */
[----:B------:R-:W0:Y:S01]  /*0160*/  S2UR UR8, SR_CgaCtaId ;  /* 0x00000000000879c3 */ /* 0x000e220000008800 */
[----:B------:R-:W-:Y:S01]  /*0170*/  UMOV UR4, 0x400 ;  /* 0x0000040000047882 */ /* 0x000fe20000000000 */
[----:B------:R-:W-:Y:S01]  /*0180*/  UMOV UR5, 0x1 ;  /* 0x0000000100057882 */ /* 0x000fe20000000000 */
[----:B------:R-:W-:Y:S01]  /*0190*/  UMOV UR6, 0x80 ;  /* 0x0000008000067882 */ /* 0x000fe20000000000 */
[----:B------:R-:W-:Y:S01]  /*01a0*/  ELECT P0, URZ, PT ;  /* 0x00000000003f782f */ /* 0x000fe20003800000 */
[----:B------:R-:W-:-:S04]  /*01b0*/  UIADD3 UR6, -UR6, 0x100000, URZ ;  /* 0x0010000006067890 */ /* 0x000fc8000fffe13f */
[----:B------:R-:W-:Y:S02]  /*01c0*/  USHF.L.U32 UR7, UR6, 0xb, URZ ;  /* 0x0000000b06077899 */ /* 0x000fe4000800063f */
[----:B------:R-:W-:Y:S02]  /*01d0*/  USHF.L.U32 UR6, UR6, 0x1, URZ ;  /* 0x0000000106067899 */ /* 0x000fe4000800063f */
[----:B0-----:R-:W-:Y:S02]  /*01e0*/  ULEA UR8, UR8, UR4, 0x18 ;  /* 0x0000000408087291 */ /* 0x001fe4000f8ec03f */
[----:B------:R-:W-:-:S04]  /*01f0*/  UIADD3 UR4, -UR5, 0x100000, URZ ;  /* 0x0010000005047890 */ /* 0x000fc8000fffe13f */
[----:B------:R-:W-:Y:S02]  /*0200*/  USHF.L.U32 UR5, UR4, 0xb, URZ ;  /* 0x0000000b04057899 */ /* 0x000fe4000800063f */
[----:B------:R-:W-:Y:S01]  /*0210*/  USHF.L.U32 UR4, UR4, 0x1, URZ ;  /* 0x0000000104047899 */ /* 0x000fe2000800063f */
[----:B------:R-:W0:Y:S11]  /*0220*/  FENCE.VIEW.ASYNC.S ;  /* 0x00000000000073c6 */ /* 0x000e360000000000 */
[----:B0-----:R0:W1:Y:S01]  /*0230*/  SYNCS.EXCH.64 URZ, [UR8], UR4 ;  /* 0x00000004083f75b2 */ /* 0x0010620008000100 */
[----:B------:R0:W2:Y:S01]  /*0240*/  SYNCS.EXCH.64 URZ, [UR8+0x28], UR6 ;  /* 0x00002806083f75b2 */ /* 0x0000a20008000100 */
[----:B------:R0:W3:Y:S01]  /*0250*/  SYNCS.EXCH.64 URZ, [UR8+0x8], UR4 ;  /* 0x00000804083f75b2 */ /* 0x0000e20008000100 */
[----:B------:R0:W4:Y:S01]  /*0260*/  SYNCS.EXCH.64 URZ, [UR8+0x30], UR6 ;  /* 0x00003006083f75b2 */ /* 0x0001220008000100 */
[----:B------:R0:W0:Y:S01]  /*0270*/  SYNCS.EXCH.64 URZ, [UR8+0x10], UR4 ;  /* 0x00001004083f75b2 */ /* 0x0000220008000100 */
[----:B------:R0:W0:Y:S01]  /*0280*/  SYNCS.EXCH.64 URZ, [UR8+0x38], UR6 ;  /* 0x00003806083f75b2 */ /* 0x0000220008000100 */
[----:B------:R0:W0:Y:S01]  /*0290*/  SYNCS.EXCH.64 URZ, [UR8+0x18], UR4 ;  /* 0x00001804083f75b2 */ /* 0x0000220008000100 */
[----:B------:R0:W0:Y:S01]  /*02a0*/  SYNCS.EXCH.64 URZ, [UR8+0x40], UR6 ;  /* 0x00004006083f75b2 */ /* 0x0000220008000100 */
[----:B------:R0:W0:Y:S01]  /*02b0*/  SYNCS.EXCH.64 URZ, [UR8+0x20], UR4 ;  /* 0x00002004083f75b2 */ /* 0x0000220008000100 */
[----:B------:R0:W0:Y:S01]  /*02c0*/  SYNCS.EXCH.64 URZ, [UR8+0x48], UR6 ;  /* 0x00004806083f75b2 */ /* 0x0000220008000100 */
[----:B------:R-:W-:Y:S01]  /*02d0*/  NOP ;  /* 0x0000000000007918 */ /* 0x000fe20000000000 */
.L_x_2:
[----:B------:R-:W5:Y:S01]  /*02e0*/  SHFL.IDX PT, R6, R0, RZ, 0x1f ;  /* 0x00001fff00067589 */ /* 0x000f6200000e0000 */
[----:B------:R-:W-:Y:S01]  /*02f0*/  ELECT P0, URZ, PT ;  /* 0x00000000003f782f */ /* 0x000fe20003800000 */
[----:B------:R-:W-:Y:S01]  /*0300*/  NOP ;  /* 0x0000000000007918 */ /* 0x000fe20000000000 */
[----:B------:R-:W-:Y:S01]  /*0310*/  ELECT P1, URZ, PT ;  /* 0x00000000003f782f */ /* 0x000fe20003820000 */
[----:B------:R1:W2:Y:S01]  /*0320*/  SHFL.IDX PT, R3, R0, RZ, 0x1f ;  /* 0x00001fff00037589 */ /* 0x0002a200000e0000 */
[----:B0-----:R-:W-:Y:S01]  /*0330*/  UMOV UR4, 0x20 ;  /* 0x0000002000047882 */ /* 0x001fe20000000000 */
[----:B------:R-:W-:Y:S01]  /*0340*/  UMOV UR11, 0x80 ;  /* 0x00000080000b7882 */ /* 0x000fe20000000000 */
[----:B------:R-:W-:Y:S01]  /*0350*/  NOP ;  /* 0x0000000000007918 */ /* 0x000fe20000000000 */
[----:B------:R-:W0:Y:S01]  /*0360*/  SHFL.IDX PT, R4, R4, RZ, 0x1f ;  /* 0x00001fff04047589 */ /* 0x000e2200000e0000 */
[C---:B------:R-:W-:Y:S01]  /*0370*/  VIADD R33, R5.reuse, 0xffffffff ;  /* 0xffffffff05217836 */ /* 0x040fe20000000000 */
[----:B------:R-:W-:Y:S01]  /*0380*/  ULDC.64 UR20, c[0x0][0x208] ;  /* 0x0000820000147ab9 */ /* 0x000fe20000000a00 */
[----:B------:R-:W-:-:S02]  /*0390*/  ISETP.NE.AND P2, PT, R5, RZ, PT ;  /* 0x000000ff0500720c */ /* 0x000fc40003f45270 */
[----:B-1----:R-:W-:Y:S02]  /*03a0*/  SHF.R.S32.HI R0, RZ, 0x1f, R11 ;  /* 0x0000001fff007819 */ /* 0x002fe4000001140b */
[----:B------:R-:W-:Y:S02]  /*03b0*/  ISETP.GE.U32.AND P3, PT, R33, 0x2, PT ;  /* 0x000000022100780c */ /* 0x000fe40003f66070 */
[----:B------:R-:W-:-:S04]  /*03c0*/  LEA.HI R0, R0, R11, RZ, 0x7 ;  /* 0x0000000b00007211 */ /* 0x000fc800078f38ff */
[----:B------:R-:W-:Y:S02]  /*03d0*/  LOP3.LUT R0, R0, 0xffffff80, RZ, 0xc0, !PT ;  /* 0xffffff8000007812 */ /* 0x000fe400078ec0ff */
[----:B-----5:R-:W-:-:S03]  /*03e0*/  ISETP.NE.OR P0, PT, R6, RZ, !P0 ;  /* 0x000000ff0600720c */ /* 0x020fc60004705670 */
[----:B------:R-:W-:Y:S01]  /*03f0*/  IMAD.IADD R10, R11, 0x1, -R0 ;  /* 0x000000010b0a7824 */ /* 0x000fe200078e0a00 */
[----:B--2---:R-:W-:Y:S02]  /*0400*/  ISETP.NE.OR P1, PT, R3, RZ, !P1 ;  /* 0x000000ff0300720c */ /* 0x004fe40004f25670 */
[----:B------:R-:W-:Y:S02]  /*0410*/  SHF.R.S32.HI R3, RZ, 0x1f, R2 ;  /* 0x0000001fff037819 */ /* 0x000fe40000011402 */
[----:B0-----:R-:W-:Y:S02]  /*0420*/  R2UR UR15, R4 ;  /* 0x00000000040f72ca */ /* 0x001fe400000e0000 */
[----:B------:R-:W-:-:S03]  /*0430*/  LEA.HI R3, R3, R2, RZ, 0x2 ;  /* 0x0000000203037211 */ /* 0x000fc600078f10ff */
[----:B------:R-:W-:Y:S01]  /*0440*/  VOTEU.ALL UP0, P0 ;  /* 0x00000000003f7886 */ /* 0x000fe20000000000 */
[----:B------:R-:W-:-:S03]  /*0450*/  LOP3.LUT R3, R3, 0xfffffffc, RZ, 0xc0, !PT ;  /* 0xfffffffc03037812 */ /* 0x000fc600078ec0ff */
[----:B------:R-:W-:Y:S01]  /*0460*/  VOTEU.ALL UP1, P1 ;  /* 0x00000000003f7886 */ /* 0x000fe20000820000 */
[----:B------:R-:W0:Y:S01]  /*0470*/  @!UP0 S2UR UR7, SR_CgaCtaId ;  /* 0x00000000000789c3 */ /* 0x000e220000008800 */
[----:B------:R-:W-:Y:S01]  /*0480*/  @!UP0 UMOV UR6, 0x400 ;  /* 0x0000040000068882 */ /* 0x000fe20000000000 */
[----:B------:R-:W-:-:S04]  /*0490*/  @!UP0 UIADD3 UR4, -UR4, 0x100000, URZ ;  /* 0x0010000004048890 */ /* 0x000fc8000fffe13f */
[----:B------:R-:W-:Y:S02]  /*04a0*/  @!UP0 USHF.L.U32 UR5, UR4, 0xb, URZ ;  /* 0x0000000b04058899 */ /* 0x000fe4000800063f */
[----:B------:R-:W-:Y:S01]  /*04b0*/  @!UP0 USHF.L.U32 UR4, UR4, 0x1, URZ ;  /* 0x0000000104048899 */ /* 0x000fe2000800063f */
[----:B------:R-:W-:Y:S01]  /*04c0*/  IMAD.IADD R20, R2, 0x1, -R3 ;  /* 0x0000000102147824 */ /* 0x000fe200078e0a03 */
[----:B------:R-:W-:Y:S01]  /*04d0*/  @!UP1 UMOV UR9, 0x400 ;  /* 0x0000040000099882 */ /* 0x000fe20000000000 */
[----:B------:R-:W-:Y:S01]  /*04e0*/  VOTEU.ALL UP2, P1 ;  /* 0x00000000003f7886 */ /* 0x000fe20000840000 */
[----:B------:R-:W-:Y:S01]  /*04f0*/  VOTEU.ALL UP3, P1 ;  /* 0x00000000003f7886 */ /* 0x000fe20000860000 */
[----:B------:R-:W-:Y:S01]  /*0500*/  VOTEU.ALL UP4, P1 ;  /* 0x00000000003f7886 */ /* 0x000fe20000880000 */
[----:B------:R-:W1:Y:S01]  /*0510*/  @!UP1 S2UR UR10, SR_CgaCtaId ;  /* 0x00000000000a99c3 */ /* 0x000e620000008800 */
[----:B------:R-:W-:Y:S01]  /*0520*/  VOTEU.ALL UP5, P1 ;  /* 0x00000000003f7886 */ /* 0x000fe200008a0000 */
[----:B0-----:R-:W-:-:S02]  /*0530*/  @!UP0 ULEA UR8, UR7, UR6, 0x18 ;  /* 0x0000000607088291 */ /* 0x001fc4000f8ec03f */
[----:B------:R-:W-:-:S04]  /*0540*/  @!UP1 UIADD3 UR6, -UR11, 0x100000, URZ ;  /* 0x001000000b069890 */ /* 0x000fc8000fffe13f */
[----:B------:R-:W-:Y:S02]  /*0550*/  @!UP1 USHF.L.U32 UR7, UR6, 0xb, URZ ;  /* 0x0000000b06079899 */ /* 0x000fe4000800063f */
[----:B------:R-:W-:Y:S01]  /*0560*/  @!UP1 USHF.L.U32 UR6, UR6, 0x1, URZ ;  /* 0x0000000106069899 */ /* 0x000fe2000800063f */
[----:B------:R-:W-:Y:S01]  /*0570*/  VOTEU.ALL UP0, P0 ;  /* 0x00000000003f7886 */ /* 0x000fe20000000000 */
[----:B-1----:R-:W-:Y:S01]  /*0580*/  @!UP1 ULEA UR9, UR10, UR9, 0x18 ;  /* 0x000000090a099291 */ /* 0x002fe2000f8ec03f */
[----:B------:R-:W-:Y:S02]  /*0590*/  VOTEU.ALL UP1, P0 ;  /* 0x00000000003f7886 */ /* 0x000fe40000020000 */
[----:B------:R-:W-:Y:S01]  /*05a0*/  ULDC.64 UR10, c[0x0][0x598] ;  /* 0x00016600000a7ab9 */ /* 0x000fe20000000a00 */
[----:B------:R-:W-:Y:S01]  /*05b0*/  ISETP.NE.AND P0, PT, R20, 0x3, PT ;  /* 0x000000031400780c */ /* 0x000fe20003f05270 */
[----:B------:R-:W0:Y:S02]  /*05c0*/  FENCE.VIEW.ASYNC.S ;  /* 0x00000000000073c6 */ /* 0x000e240000000000 */
[----:B0-----:R0:W3:Y:S01]  /*05d0*/  @!UP0 SYNCS.EXCH.64 URZ, [UR8+0x80], UR4 ;  /* 0x00008004083f85b2 */ /* 0x0010e20008000100 */
[----:B------:R-:W-:-:S02]  /*05e0*/  ISETP.NE.U32.AND P1, PT, RZ, UR10, PT ;  /* 0x0000000aff007c0c */ /* 0x000fc4000bf25070 */
[----:B------:R-:W-:Y:S02]  /*05f0*/  ISETP.EQ.OR P0, PT, R20, RZ, !P0 ;  /* 0x000000ff1400720c */ /* 0x000fe40004702670 */
[----:B------:R-:W-:Y:S02]  /*0600*/  ISETP.NE.AND.EX P1, PT, RZ, UR11, PT, P1 ;  /* 0x0000000bff007c0c */ /* 0x000fe4000bf25310 */
[----:B------:R-:W-:-:S04]  /*0610*/  ISETP.EQ.AND P0, PT, R5, RZ, P0 ;  /* 0x000000ff0500720c */ /* 0x000fc80000702270 */
[----:B------:R-:W-:-:S04]  /*0620*/  SEL R7, RZ, 0x1, !P0 ;  /* 0x00000001ff077807 */ /* 0x000fc80004000000 */
[----:B------:R-:W-:Y:S01]  /*0630*/  SEL R7, R7, 0x2, P3 ;  /* 0x0000000207077807 */ /* 0x000fe20001800000 */
[----:B------:R0:W3:Y:S01]  /*0640*/  @!UP1 SYNCS.EXCH.64 URZ, [UR8+0x88], UR4 ;  /* 0x00008804083f95b2 */ /* 0x0000e20008000100 */
[----:B------:R-:W-:Y:S01]  /*0650*/  NOP ;  /* 0x0000000000007918 */ /* 0x000fe20000000000 */
[----:B------:R0:W3:Y:S01]  /*0660*/  @!UP2 SYNCS.EXCH.64 URZ, [UR9+0x60], UR6 ;  /* 0x00006006093fa5b2 */ /* 0x0000e20008000100 */
[----:B------:R0:W3:Y:S01]  /*0670*/  @!UP3 SYNCS.EXCH.64 URZ, [UR9+0x68], UR6 ;  /* 0x00006806093fb5b2 */ /* 0x0000e20008000100 */
[----:B------:R0:W3:Y:S01]  /*0680*/  @!UP4 SYNCS.EXCH.64 URZ, [UR9+0x70], UR6 ;  /* 0x00007006093fc5b2 */ /* 0x0000e20008000100 */
[----:B------:R0:W3:Y:S01]  /*0690*/  @!UP5 SYNCS.EXCH.64 URZ, [UR9+0x78], UR6 ;  /* 0x00007806093fd5b2 */ /* 0x0000e20008000100 */
[----:B------:R-:W-:Y:S01]  /*06a0*/  NOP ;  /* 0x0000000000007918 */ /* 0x000fe20000000000 */
[----:B---34-:R-:W-:Y:S06]  /*06b0*/  BAR.SYNC.DEFER_BLOCKING 0x0 ;  /* 0x0000000000007b1d */ /* 0x018fec0000010000 */
[----:B0-----:R-:W-:Y:S05]  /*06c0*/  @!P1 BRA `(.L_x_3) ;  /* 0x00000000001c9947 */ /* 0x001fea0003800000 */
[----:B------:R-:W0:Y:S02]  /*06d0*/  LDC.64 R2, c[0x0][0x598] ;  /* 0x00016600ff027b82 */ /* 0x000e240000000a00 */
[----:B0-----:R-:W2:Y:S02]  /*06e0*/  LDG.E.64 R2, desc[UR20][R2.64] ;  /* 0x0000001402027981 */ /* 0x001ea4000c1e1b00 */
[----:B--2---:R-:W-:-:S04]  /*06f0*/  ISETP.NE.U32.AND P0, PT, R2, RZ, PT ;  /* 0x000000ff0200720c */ /* 0x004fc80003f05070 */
[----:B------:R-:W-:-:S13]  /*0700*/  ISETP.NE.AND.EX P0, PT, R3, RZ, PT, P0 ;  /* 0x000000ff0300720c */ /* 0x000fda0003f05300 */
[----:B------:R-:W-:Y:S05]  /*0710*/  @!P0 BRA `(.L_x_3) ;  /* 0x0000000000088947 */ /* 0x000fea0003800000 */
[----:B------:R2:W5:Y:S01]  /*0720*/  LD.E R12, desc[UR20][R2.64] ;  /* 0x00000014020c7980 */ /* 0x000562000c101900 */
[----:B------:R-:W-:Y:S05]  /*0730*/  BRA `(.L_x_4) ;  /* 0x0000000000207947 */ /* 0x000fea0003800000 */
.L_x_3:
[----:B------:R-:W-:Y:S02]  /*0740*/  ULDC.64 UR4, c[0x0][0x588] ;  /* 0x0001620000047ab9 */ /* 0x000fe40000000a00 */
[----:B------:R-:W-:-:S04]  /*0750*/  ISETP.NE.U32.AND P0, PT, RZ, UR4, PT ;  /* 0x00000004ff007c0c */ /* 0x000fc8000bf05070 */
[----:B------:R-:W-:-:S13]  /*0760*/  ISETP.NE.AND.EX P0, PT, RZ, UR5, PT, P0 ;  /* 0x00000005ff007c0c */ /* 0x000fda000bf05300 */
[----:B------:R-:W-:Y:S05]  /*0770*/  @!P0 BRA `(.L_x_5) ;  /* 0x00000000000c8947 */ /* 0x000fea0003800000 */
[----:B------:R-:W0:Y:S02]  /*0780*/  LDC.64 R12, c[0x0][0x588] ;  /* 0x00016200ff0c7b82 */ /* 0x000e240000000a00 */
[----:B0-----:R1:W5:Y:S01]  /*0790*/  LDG.E R12, desc[UR20][R12.64] ;  /* 0x000000140c0c7981 */ /* 0x001362000c1e1900 */
[----:B------:R-:W-:Y:S05]  /*07a0*/  BRA `(.L_x_4) ;  /* 0x0000000000047947 */ /* 0x000fea0003800000 */
.L_x_5:
[----:B------:R-:W0:Y:S02]  /*07b0*/  LDC R12, c[0x0][0x580] ;  /* 0x00016000ff0c7b82 */ /* 0x000e240000000800 */
.L_x_4:
[----:B------:R-:W-:Y:S02]  /*07c0*/  ULDC.64 UR4, c[0x0][0x5a0] ;  /* 0x0001680000047ab9 */ /* 0x000fe40000000a00 */
[----:B------:R-:W-:-:S04]  /*07d0*/  ISETP.NE.U32.AND P0, PT, RZ, UR4, PT ;  /* 0x00000004ff007c0c */ /* 0x000fc8000bf05070 */
[----:B------:R-:W-:-:S13]  /*07e0*/  ISETP.NE.AND.EX P0, PT, RZ, UR5, PT, P0 ;  /* 0x00000005ff007c0c */ /* 0x000fda000bf05300 */
[----:B------:R-:W-:Y:S05]  /*07f0*/  @!P0 BRA `(.L_x_6) ;  /* 0x00000000001c8947 */ /* 0x000fea0003800000 */
[----:B--2---:R-:W2:Y:S02]  /*0800*/  LDC.64 R2, c[0x0][0x5a0] ;  /* 0x00016800ff027b82 */ /* 0x004ea40000000a00 */
[----:B--2---:R-:W2:Y:S02]  /*0810*/  LDG.E.64 R2, desc[UR20][R2.64] ;  /* 0x0000001402027981 */ /* 0x004ea4000c1e1b00 */
[----:B--2---:R-:W-:-:S04]  /*0820*/  ISETP.NE.U32.AND P0, PT, R2, RZ, PT ;  /* 0x000000ff0200720c */ /* 0x004fc80003f05070 */
[----:B------:R-:W-:-:S13]  /*0830*/  ISETP.NE.AND.EX P0, PT, R3, RZ, PT, P0 ;  /* 0x000000ff0300720c */ /* 0x000fda0003f05300 */
[----:B------:R-:W-:Y:S05]  /*0840*/  @!P0 BRA `(.L_x_6) ;  /* 0x0000000000088947 */ /* 0x000fea0003800000 */
[----:B-1----:R4:W5:Y:S01]  /*0850*/  LD.E R13, desc[UR20][R2.64] ;  /* 0x00000014020d7980 */ /* 0x002962000c101900 */
[----:B------:R-:W-:Y:S05]  /*0860*/  BRA `(.L_x_7) ;  /* 0x0000000000207947 */ /* 0x000fea0003800000 */
.L_x_6:
[----:B------:R-:W-:Y:S02]  /*0870*/  ULDC.64 UR4, c[0x0][0x590] ;  /* 0x0001640000047ab9 */ /* 0x000fe40000000a00 */
[----:B------:R-:W-:-:S04]  /*0880*/  ISETP.NE.U32.AND P0, PT, RZ, UR4, PT ;  /* 0x00000004ff007c0c */ /* 0x000fc8000bf05070 */
[----:B------:R-:W-:-:S13]  /*0890*/  ISETP.NE.AND.EX P0, PT, RZ, UR5, PT, P0 ;  /* 0x00000005ff007c0c */ /* 0x000fda000bf05300 */
[----:B------:R-:W-:Y:S05]  /*08a0*/  @!P0 BRA `(.L_x_8) ;  /* 0x00000000000c8947 */ /* 0x000fea0003800000 */
[----:B--2---:R-:W1:Y:S02]  /*08b0*/  LDC.64 R2, c[0x0][0x590] ;  /* 0x00016400ff027b82 */ /* 0x004e640000000a00 */
[----:B-1----:R3:W5:Y:S01]  /*08c0*/  LDG.E R13, desc[UR20][R2.64] ;  /* 0x00000014020d7981 */ /* 0x002762000c1e1900 */
[----:B------:R-:W-:Y:S05]  /*08d0*/  BRA `(.L_x_7) ;  /* 0x0000000000047947 */ /* 0x000fea0003800000 */
.L_x_8:
[----:B-1----:R-:W1:Y:S02]  /*08e0*/  LDC R13, c[0x0][0x584] ;  /* 0x00016100ff0d7b82 */ /* 0x002e640000000800 */
.L_x_7:
[----:B------:R-:W0:Y:S01]  /*08f0*/  LDC R0, c[0x0][0x65c] ;  /* 0x00019700ff007b82 */ /* 0x000e220000000800 */
[----:B------:R-:W2:Y:S01]  /*0900*/  S2R R21, SR_CTAID.Y ;  /* 0x0000000000157919 */ /* 0x000ea20000002600 */
[----:B------:R-:W-:Y:S01]  /*0910*/  ULDC UR8, c[0x0][0x28c] ;  /* 0x0000a30000087ab9 */ /* 0x000fe20000000800 */
[----:B------:R-:W-:Y:S01]  /*0920*/  ISETP.NE.AND P0, PT, R5, 0x2, PT ;  /* 0x000000020500780c */ /* 0x000fe20003f05270 */
[----:B------:R-:W-:Y:S01]  /*0930*/  UIADD3 UR8, UR8, 0x3f, URZ ;  /* 0x0000003f08087890 */ /* 0x000fe2000fffe03f */
[----:B------:R-:W1:Y:S01]  /*0940*/  S2R R14, SR_CTAID.X ;  /* 0x00000000000e7919 */ /* 0x000e620000002500 */
[----:B------:R-:W-:Y:S01]  /*0950*/  UMOV UR5, URZ ;  /* 0x0000003f00057c82 */ /* 0x000fe20008000000 */
[----:B------:R-:W-:Y:S01]  /*0960*/  UMOV UR4, URZ ;  /* 0x0000003f00047c82 */ /* 0x000fe20008000000 */
[----:B------:R-:W-:-:S04]  /*0970*/  USHF.R.S32.HI UR9, URZ, 0x1f, UR8 ;  /* 0x0000001f3f097899 */ /* 0x000fc80008011408 */
[----:B------:R-:W-:-:S04]  /*0980*/  ULEA.HI UR9, UR9, UR8, URZ, 0x6 ;  /* 0x0000000809097291 */ /* 0x000fc8000f8f303f */
[----:B------:R-:W-:Y:S01]  /*0990*/  USHF.R.S32.HI UR13, URZ, 0x6, UR9 ;  /* 0x000000063f0d7899 */ /* 0x000fe20008011409 */
[----:B0-----:R-:W-:-:S13]  /*09a0*/  ISETP.NE.AND P4, PT, R0, 0x1, PT ;  /* 0x000000010000780c */ /* 0x001fda0003f85270 */
[----:B------:R-:W1:Y:S01]  /*09b0*/  @P4 LDC R15, c[0x0][0x10] ;  /* 0x00000400ff0f4b82 */ /* 0x000e620000000800 */
[----:B--234-:R-:W-:Y:S02]  /*09c0*/  @P4 IMAD.MOV.U32 R2, RZ, RZ, R21 ;  /* 0x000000ffff024224 */ /* 0x01cfe400078e0015 */
[----:B------:R-:W-:Y:S02]  /*09d0*/  @P4 IMAD.MOV.U32 R3, RZ, RZ, RZ ;  /* 0x000000ffff034224 */ /* 0x000fe400078e00ff */
[----:B------:R-:W-:-:S03]  /*09e0*/  @P4 IMAD.MOV.U32 R5, RZ, RZ, RZ ;  /* 0x000000ffff054224 */ /* 0x000fc600078e00ff */
[----:B------:R-:W0:Y:S01]  /*09f0*/  @!P4 LDC R9, c[0x0][0xc] ;  /* 0x00000300ff09cb82 */ /* 0x000e220000000800 */
[----:B------:R-:W-:Y:S01]  /*0a00*/  ULDC UR6, c[0x0][0xc] ;  /* 0x0000030000067ab9 */ /* 0x000fe20000000800 */
[----:B------:R-:W-:Y:S02]  /*0a10*/  ULDC UR7, c[0x0][0x10] ;  /* 0x0000040000077ab9 */ /* 0x000fe40000000800 */
[----:B------:R-:W-:-:S04]  /*0a20*/  UIMAD.WIDE.U32 UR6, UR6, UR7, URZ ;  /* 0x00000007060672a5 */ /* 0x000fc8000f8e003f */
[----:B------:R-:W2:Y:S01]  /*0a30*/  LDC R8, c[0x0][0x14] ;  /* 0x00000500ff087b82 */ /* 0x000ea20000000800 */
[----:B-1----:R-:W-:-:S04]  /*0a40*/  @P4 IMAD.WIDE.U32 R2, R14, R15, R2 ;  /* 0x0000000f0e024225 */ /* 0x002fc800078e0002 */
[----:B------:R-:W-:Y:S02]  /*0a50*/  IMAD.MOV.U32 R15, RZ, RZ, RZ ;  /* 0x000000ffff0f7224 */ /* 0x000fe400078e00ff */
[----:B------:R-:W-:Y:S02]  /*0a60*/  @P4 IMAD.IADD R3, R3, 0x1, R5 ;  /* 0x0000000103034824 */ /* 0x000fe400078e0205 */
[----:B0-----:R-:W-:-:S04]  /*0a70*/  @!P4 IMAD.WIDE.U32 R4, R9, R21, R14 ;  /* 0x000000150904c225 */ /* 0x001fc800078e000e */
[----:B------:R-:W-:Y:S02]  /*0a80*/  @!P4 IMAD.MOV.U32 R2, RZ, RZ, R4 ;  /* 0x000000ffff02c224 */ /* 0x000fe400078e0004 */
[----:B------:R-:W-:Y:S02]  /*0a90*/  @!P4 IMAD.MOV.U32 R3, RZ, RZ, R5 ;  /* 0x000000ffff03c224 */ /* 0x000fe400078e0005 */
[C---:B--2---:R-:W-:Y:S02]  /*0aa0*/  IMAD R17, R8.reuse, UR7, RZ ;  /* 0x0000000708117c24 */ /* 0x044fe4000f8e02ff */
[----:B------:R-:W-:Y:S01]  /*0ab0*/  IMAD.WIDE.U32 R8, R8, UR6, RZ ;  /* 0x0000000608087c25 */ /* 0x000fe2000f8e00ff */
[----:B------:R-:W-:-:S03]  /*0ac0*/  ULDC.64 UR6, c[0x0][0x650] ;  /* 0x0001940000067ab9 */ /* 0x000fc60000000a00 */
[----:B------:R-:W-:Y:S01]  /*0ad0*/  IMAD.IADD R0, R9, 0x1, R17 ;  /* 0x0000000109007824 */ /* 0x000fe200078e0211 */
[----:B------:R-:W-:Y:S06]  /*0ae0*/  @P0 BRA `(.L_x_9) ;  /* 0x0000000000200947 */ /* 0x000fec0003800000 */
[----:B------:R-:W-:Y:S01]  /*0af0*/  UISETP.GE.U32.AND UP0, UPT, UR13, 0x5, UPT ;  /* 0x000000050d00788c */ /* 0x000fe2000bf06070 */
[----:B------:R-:W-:Y:S01]  /*0b00*/  IADD3 R2, P0, R2, R8, RZ ;  /* 0x0000000802027210 */ /* 0x000fe20007f1e0ff */
[----:B------:R-:W-:-:S04]  /*0b10*/  UIMAD.WIDE.U32 UR4, UR13, -0x33333333, URZ ;  /* 0xcccccccd0d0478a5 */ /* 0x000fc8000f8e003f */
[----:B------:R-:W-:Y:S01]  /*0b20*/  USHF.R.U32.HI UR5, URZ, 0x2, UR5 ;  /* 0x000000023f057899 */ /* 0x000fe20008011605 */
[----:B------:R-:W-:Y:S02]  /*0b30*/  IMAD.X R3, R0, 0x1, R3, P0 ;  /* 0x0000000100037824 */ /* 0x000fe400000e0603 */
[----:B------:R-:W-:Y:S02]  /*0b40*/  UMOV UR4, URZ ;  /* 0x0000003f00047c82 */ /* 0x000fe40008000000 */
[----:B------:R-:W-:Y:S02]  /*0b50*/  @UP0 ULOP3.LUT UR4, UR5, 0x1, URZ, 0xc0, !UPT ;  /* 0x0000000105040892 */ /* 0x000fe4000f8ec03f */
[----:B------:R-:W-:-:S12]  /*0b60*/  UIMAD UR5, UR5, -0x5, UR13 ;  /* 0xfffffffb050578a4 */ /* 0x000fd8000f8e020d */
.L_x_9:
[----:B------:R-:W-:Y:S01]  /*0b70*/  ISETP.GE.U32.AND P0, PT, R2, UR6, PT ;  /* 0x0000000602007c0c */ /* 0x000fe2000bf06070 */
[----:B------:R-:W-:Y:S01]  /*0b80*/  IMAD.MOV.U32 R6, RZ, RZ, -0x1 ;  /* 0xffffffffff067424 */ /* 0x000fe200078e00ff */
[----:B------:R-:W-:Y:S01]  /*0b90*/  PRMT R16, RZ, 0x7610, R16 ;  /* 0x00007610ff107816 */ /* 0x000fe20000000010 */
[----:B------:R-:W-:Y:S01]  /*0ba0*/  IMAD.MOV.U32 R4, RZ, RZ, -0x1 ;  /* 0xffffffffff047424 */ /* 0x000fe200078e00ff */
[----:B------:R-:W-:Y:S01]  /*0bb0*/  ISETP.GE.U32.AND.EX P0, PT, R3, UR7, PT, P0 ;  /* 0x0000000703007c0c */ /* 0x000fe2000bf06100 */
[----:B------:R-:W-:-:S12]  /*0bc0*/  IMAD.MOV.U32 R5, RZ, RZ, -0x1 ;  /* 0xffffffffff057424 */ /* 0x000fd800078e00ff */
[----:B------:R-:W-:Y:S05]  /*0bd0*/  @P0 BRA `(.L_x_10) ;  /* 0x00000004005c0947 */ /* 0x000fea0003800000 */
[----:B------:R-:W0:Y:S01]  /*0be0*/  LDC.64 R24, c[0x0][0x628] ;  /* 0x00018a00ff187b82 */ /* 0x000e220000000a00 */
[----:B------:R-:W-:Y:S02]  /*0bf0*/  IMAD.MOV.U32 R4, RZ, RZ, R2 ;  /* 0x000000ffff047224 */ /* 0x000fe400078e0002 */
[----:B------:R-:W-:-:S05]  /*0c00*/  IMAD.MOV.U32 R5, RZ, RZ, R3 ;  /* 0x000000ffff057224 */ /* 0x000fca00078e0003 */
[----:B------:R-:W1:Y:S08]  /*0c10*/  LDC R6, c[0x0][0x630] ;  /* 0x00018c00ff067b82 */ /* 0x000e700000000800 */
[----:B------:R-:W2:Y:S01]  /*0c20*/  LDC.64 R26, c[0x0][0x620] ;  /* 0x00018800ff1a7b82 */ /* 0x000ea20000000a00 */
[----:B0-----:R-:W-:-:S04]  /*0c30*/  ISETP.NE.U32.AND P0, PT, R24, RZ, PT ;  /* 0x000000ff1800720c */ /* 0x001fc80003f05070 */
[----:B------:R-:W-:-:S13]  /*0c40*/  ISETP.NE.AND.EX P0, PT, R25, RZ, PT, P0 ;  /* 0x000000ff1900720c */ /* 0x000fda0003f05300 */
[----:B-12---:R-:W-:Y:S05]  /*0c50*/  @!P0 BRA `(.L_x_11) ;  /* 0x0000000000288947 */ /* 0x006fea0003800000 */
[----:B------:R-:W0:Y:S02]  /*0c60*/  LDC R19, c[0x0][0x634] ;  /* 0x00018d00ff137b82 */ /* 0x000e240000000800 */
[----:B0-----:R-:W-:-:S05]  /*0c70*/  IADD3 R19, P0, R2, R19, RZ ;  /* 0x0000001302137210 */ /* 0x001fca0007f1e0ff */
[----:B------:R-:W-:-:S04]  /*0c80*/  IMAD.X R23, RZ, RZ, R3, P0 ;  /* 0x000000ffff177224 */ /* 0x000fc800000e0603 */
[----:B------:R-:W-:-:S04]  /*0c90*/  IMAD.WIDE.U32 R4, R23, R24, RZ ;  /* 0x0000001817047225 */ /* 0x000fc800078e00ff */
[----:B------:R-:W-:-:S04]  /*0ca0*/  IMAD.WIDE.U32 R16, P0, R19, R25, R4 ;  /* 0x0000001913107225 */ /* 0x000fc80007800004 */
[----:B------:R-:W-:-:S04]  /*0cb0*/  IMAD.WIDE.U32 R4, R19, R24, RZ ;  /* 0x0000001813047225 */ /* 0x000fc800078e00ff */
[----:B------:R-:W-:Y:S01]  /*0cc0*/  IMAD.X R19, RZ, RZ, RZ, P0 ;  /* 0x000000ffff137224 */ /* 0x000fe200000e06ff */
[----:B------:R-:W-:Y:S01]  /*0cd0*/  IADD3 RZ, P0, R5, R16, RZ ;  /* 0x0000001005ff7210 */ /* 0x000fe20007f1e0ff */
[----:B------:R-:W-:-:S04]  /*0ce0*/  IMAD.MOV.U32 R18, RZ, RZ, R17 ;  /* 0x000000ffff127224 */ /* 0x000fc800078e0011 */
[----:B------:R-:W-:-:S08]  /*0cf0*/  IMAD.WIDE.U32.X R4, R23, R25, R18, P0 ;  /* 0x0000001917047225 */ /* 0x000fd000000e0412 */
.L_x_11:
[--C-:B------:R-:W-:Y:S01]  /*0d00*/  SHF.R.U64 R32, R4, R6, R5.reuse ;  /* 0x0000000604207219 */ /* 0x100fe20000001205 */
[----:B------:R-:W0:Y:S01]  /*0d10*/  LDC.64 R28, c[0x0][0x640] ;  /* 0x00019000ff1c7b82 */ /* 0x000e220000000a00 */
[----:B------:R-:W-:Y:S01]  /*0d20*/  I2FP.F32.U32 R4, R14 ;  /* 0x0000000e00047245 */ /* 0x000fe20000201000 */
[----:B------:R-:W-:Y:S01]  /*0d30*/  ULDC UR6, c[0x0][0x150] ;  /* 0x0000540000067ab9 */ /* 0x000fe20000000800 */
[----:B------:R-:W-:Y:S02]  /*0d40*/  SHF.R.U32.HI R5, RZ, R6, R5 ;  /* 0x00000006ff057219 */ /* 0x000fe40000011605 */
[----:B------:R-:W-:Y:S01]  /*0d50*/  IADD3 R17, P0, RZ, -R32, RZ ;  /* 0x80000020ff117210 */ /* 0x000fe20007f1e0ff */
[----:B------:R-:W-:Y:S01]  /*0d60*/  FMUL R6, R4, UR6 ;  /* 0x0000000604067c20 */ /* 0x000fe20008400000 */
[----:B------:R-:W-:Y:S01]  /*0d70*/  ULDC UR6, c[0x0][0x154] ;  /* 0x0000550000067ab9 */ /* 0x000fe20000000800 */
[----:B------:R-:W1:Y:S02]  /*0d80*/  LDC R18, c[0x0][0x618] ;  /* 0x00018600ff127b82 */ /* 0x000e640000000800 */
[----:B------:R-:W-:-:S02]  /*0d90*/  IMAD.X R19, RZ, RZ, ~R5, P0 ;  /* 0x000000ffff137224 */ /* 0x000fc400000e0e05 */
[----:B------:R-:W2:Y:S01]  /*0da0*/  F2I.U32.TRUNC.NTZ R6, R6 ;  /* 0x0000000600067305 */ /* 0x000ea2000020f000 */
[----:B------:R-:W-:-:S03]  /*0db0*/  IMAD.WIDE.U32 R4, R17, R26, R2 ;  /* 0x0000001a11047225 */ /* 0x000fc600078e0002 */
[----:B------:R-:W3:Y:S01]  /*0dc0*/  LDC R15, c[0x0][0x144] ;  /* 0x00005100ff0f7b82 */ /* 0x000ee20000000800 */
[----:B------:R-:W-:-:S04]  /*0dd0*/  IMAD R16, R19, R26, RZ ;  /* 0x0000001a13107224 */ /* 0x000fc800078e02ff */
[----:B------:R-:W-:-:S03]  /*0de0*/  IMAD R17, R17, R27, R16 ;  /* 0x0000001b11117224 */ /* 0x000fc600078e0210 */
[----:B------:R-:W4:Y:S01]  /*0df0*/  LDC R22, c[0x0][0x608] ;  /* 0x00018200ff167b82 */ /* 0x000f220000000800 */
[----:B------:R-:W-:Y:S01]  /*0e00*/  IMAD.IADD R17, R5, 0x1, R17 ;  /* 0x0000000105117824 */ /* 0x000fe200078e0211 */
[----:B0-----:R-:W-:Y:S01]  /*0e10*/  ISETP.NE.U32.AND P0, PT, R28, RZ, PT ;  /* 0x000000ff1c00720c */ /* 0x001fe20003f05070 */
[----:B--2---:R-:W-:-:S03]  /*0e20*/  IMAD.MOV R5, RZ, RZ, -R6 ;  /* 0x000000ffff057224 */ /* 0x004fc600078e0a06 */
[----:B------:R-:W-:Y:S02]  /*0e30*/  ISETP.NE.AND.EX P0, PT, R29, RZ, PT, P0 ;  /* 0x000000ff1d00720c */ /* 0x000fe40003f05300 */
[----:B------:R-:W0:Y:S01]  /*0e40*/  LDC R19, c[0x0][0x658] ;  /* 0x00019600ff137b82 */ /* 0x000e220000000800 */
[-CC-:B-1----:R-:W-:Y:S02]  /*0e50*/  SHF.R.U64 R26, R4, R18.reuse, R17.reuse ;  /* 0x00000012041a7219 */ /* 0x182fe40000001211 */
[----:B------:R-:W-:Y:S02]  /*0e60*/  I2FP.F32.U32 R4, R21 ;  /* 0x0000001500047245 */ /* 0x000fe40000201000 */
[----:B------:R-:W-:Y:S01]  /*0e70*/  SHF.R.U32.HI R17, RZ, R18, R17 ;  /* 0x00000012ff117219 */ /* 0x000fe20000011611 */
[----:B------:R-:W-:Y:S02]  /*0e80*/  IMAD.MOV.U32 R18, RZ, RZ, 0x1 ;  /* 0x00000001ff127424 */ /* 0x000fe400078e00ff */
[----:B------:R-:W1:Y:S01]  /*0e90*/  LDC R24, c[0x0][0x148] ;  /* 0x00005200ff187b82 */ /* 0x000e620000000800 */
[----:B---3--:R-:W-:-:S02]  /*0ea0*/  IMAD R6, R15, R5, R14 ;  /* 0x000000050f067224 */ /* 0x008fc400078e020e */
[----:B------:R-:W-:Y:S01]  /*0eb0*/  FMUL R5, R4, UR6 ;  /* 0x0000000604057c20 */ /* 0x000fe20008400000 */
[----:B------:R-:W-:-:S04]  /*0ec0*/  IMAD.MOV.U32 R4, RZ, RZ, -0x1 ;  /* 0xffffffffff047424 */ /* 0x000fc800078e00ff */
[----:B------:R-:W2:Y:S01]  /*0ed0*/  LDC R25, c[0x0][0x600] ;  /* 0x00018000ff197b82 */ /* 0x000ea20000000800 */
[-CC-:B----4-:R-:W-:Y:S02]  /*0ee0*/  SHF.R.U64 R34, R26, R22.reuse, R17.reuse ;  /* 0x000000161a227219 */ /* 0x190fe40000001211 */
[----:B------:R-:W-:Y:S02]  /*0ef0*/  SHF.R.U32.HI R14, RZ, R22, R17 ;  /* 0x00000016ff0e7219 */ /* 0x000fe40000011611 */
[----:B------:R3:W4:Y:S03]  /*0f00*/  F2I.U32.TRUNC.NTZ R22, R5 ;  /* 0x0000000500167305 */ /* 0x000726000020f000 */
[----:B------:R-:W1:Y:S01]  /*0f10*/  LDC R27, c[0x0][0x648] ;  /* 0x00019200ff1b7b82 */ /* 0x000e620000000800 */
[-C--:B0-----:R-:W-:Y:S02]  /*0f20*/  SHF.R.U64 R36, R34, R19.reuse, R14 ;  /* 0x0000001322247219 */ /* 0x081fe4000000120e */
[----:B------:R-:W-:-:S02]  /*0f30*/  SHF.L.U32 R4, R4, R19, RZ ;  /* 0x0000001304047219 */ /* 0x000fc400000006ff */
[-C--:B------:R-:W-:Y:S02]  /*0f40*/  SHF.R.U32.HI R14, RZ, R19.reuse, R14 ;  /* 0x00000013ff0e7219 */ /* 0x080fe4000001160e */
[----:B------:R-:W-:Y:S01]  /*0f50*/  SHF.L.U32 R18, R18, R19, RZ ;  /* 0x0000001312127219 */ /* 0x000fe200000006ff */
[----:B------:R-:W0:Y:S01]  /*0f60*/  LDC R31, c[0x0][0x638] ;  /* 0x00018e00ff1f7b82 */ /* 0x000e220000000800 */
[----:B------:R-:W-:Y:S01]  /*0f70*/  LOP3.LUT R19, RZ, R4, RZ, 0x33, !PT ;  /* 0x00000004ff137212 */ /* 0x000fe200078e33ff */
[----:B------:R-:W-:Y:S02]  /*0f80*/  IMAD.MOV.U32 R4, RZ, RZ, R36 ;  /* 0x000000ffff047224 */ /* 0x000fe400078e0024 */
[----:B---3--:R-:W-:-:S04]  /*0f90*/  IMAD.MOV.U32 R5, RZ, RZ, R14 ;  /* 0x000000ffff057224 */ /* 0x008fc800078e000e */
[----:B------:R-:W3:Y:S01]  /*0fa0*/  LDC R30, c[0x0][0x610] ;  /* 0x00018400ff1e7b82 */ /* 0x000ee20000000800 */
[----:B----4-:R-:W-:Y:S05]  /*0fb0*/  @!P0 BRA `(.L_x_12) ;  /* 0x0000000000288947 */ /* 0x010fea0003800000 */
[----:B------:R-:W4:Y:S02]  /*0fc0*/  LDC R17, c[0x0][0x64c] ;  /* 0x00019300ff117b82 */ /* 0x000f240000000800 */
[----:B----4-:R-:W-:-:S05]  /*0fd0*/  IADD3 R17, P0, R36, R17, RZ ;  /* 0x0000001124117210 */ /* 0x010fca0007f1e0ff */
        /* <DEDUP_REMOVED lines=8> */
.L_x_12:
[----:B-1----:R-:W-:Y:S01]  /*1060*/  SHF.R.U64 R4, R4, R27, R5 ;  /* 0x0000001b04047219 */ /* 0x002fe20000001205 */
[----:B--2---:R-:W-:Y:S01]  /*1070*/  VIADD R5, R25, 0xffffffff ;  /* 0xffffffff19057836 */ /* 0x004fe20000000000 */
[----:B------:R-:W-:Y:S01]  /*1080*/  LOP3.LUT R19, R34, R19, RZ, 0xc0, !PT ;  /* 0x0000001322137212 */ /* 0x000fe200078ec0ff */
[----:B------:R-:W-:Y:S02]  /*1090*/  IMAD.MOV R22, RZ, RZ, -R22 ;  /* 0x000000ffff167224 */ /* 0x000fe400078e0a16 */
[----:B------:R-:W-:Y:S01]  /*10a0*/  IMAD.MOV R14, RZ, RZ, -R4 ;  /* 0x000000ffff0e7224 */ /* 0x000fe200078e0a04 */
[----:B------:R-:W-:Y:S01]  /*10b0*/  LOP3.LUT R5, R26, R5, RZ, 0xc0, !PT ;  /* 0x000000051a057212 */ /* 0x000fe200078ec0ff */
[----:B------:R-:W-:Y:S02]  /*10c0*/  IMAD R19, R18, R4, R19 ;  /* 0x0000000412137224 */ /* 0x000fe400078e0213 */
[----:B------:R-:W-:Y:S02]  /*10d0*/  @P4 IMAD R6, R24, R22, R21 ;  /* 0x0000001618064224 */ /* 0x000fe400078e0215 */
[----:B0-----:R-:W-:-:S02]  /*10e0*/  IMAD R4, R14, R31, R36 ;  /* 0x0000001f0e047224 */ /* 0x001fc400078e0224 */
[----:B---3--:R-:W-:Y:S02]  /*10f0*/  IMAD R6, R19, R30, R6 ;  /* 0x0000001e13067224 */ /* 0x008fe400078e0206 */
[----:B------:R-:W-:Y:S02]  /*1100*/  IMAD R5, R4, R25, R5 ;  /* 0x0000001904057224 */ /* 0x000fe400078e0205 */
[----:B------:R-:W-:-:S03]  /*1110*/  IMAD.MOV.U32 R16, RZ, RZ, 0x1 ;  /* 0x00000001ff107424 */ /* 0x000fc600078e00ff */
[----:B------:R-:W-:Y:S02]  /*1120*/  SEL R4, R5, R6, !P4 ;  /* 0x0000000605047207 */ /* 0x000fe40006000000 */
[----:B------:R-:W-:Y:S01]  /*1130*/  SEL R6, R6, R5, !P4 ;  /* 0x0000000506067207 */ /* 0x000fe20006000000 */
[----:B------:R-:W-:-:S07]  /*1140*/  IMAD.MOV.U32 R5, RZ, RZ, R32 ;  /* 0x000000ffff057224 */ /* 0x000fce00078e0020 */
.L_x_10:
[----:B------:R-:W-:Y:S05]  /*1150*/  @!P2 BRA `(.L_x_13) ;  /* 0x0000004000e0a947 */ /* 0x000fea0003800000 */
[----:B------:R-:W-:-:S13]  /*1160*/  ISETP.GT.U32.AND P0, PT, R33, 0x1, PT ;  /* 0x000000012100780c */ /* 0x000fda0003f04070 */
[----:B------:R-:W-:Y:S05]  /*1170*/  @P0 EXIT ;  /* 0x000000000000094d */ /* 0x000fea0003800000 */
.L_x_14:
[----:B------:R-:W-:-:S08]  /*1180*/  NOP ;  /* 0x0000000000007918 */ /* 0x000fd00000000000 */
[----:B------:R-:W0:Y:S02]  /*1190*/  USETMAXREG.TRY_ALLOC.CTAPOOL UP0, 0xe8 ;  /* 0x000000e8000079c8 */ /* 0x000e240008000600 */
[----:B0-----:R-:W-:-:S13]  /*11a0*/  PLOP3.LUT P0, PT, PT, PT, UP0, 0x80, 0x0 ;  /* 0x000000000000781c */ /* 0x001fda0003f0f008 */
[----:B------:R-:W-:Y:S05]  /*11b0*/  @!P0 BRA `(.L_x_14) ;  /* 0xfffffffc00f08947 */ /* 0x000fea000383ffff */
[----:B------:R-:W-:-:S13]  /*11c0*/  LOP3.LUT P0, RZ, R16, 0xff, RZ, 0xc0, !PT ;  /* 0x000000ff10ff7812 */ /* 0x000fda000780c0ff */
[----:B------:R-:W-:Y:S05]  /*11d0*/  @!P0 EXIT ;  /* 0x000000000000894d */ /* 0x000fea0003800000 */
[----:B------:R-:W0:Y:S01]  /*11e0*/  S2UR UR6, SR_CgaCtaId ;  /* 0x00000000000679c3 */ /* 0x000e220000008800 */
[----:B------:R-:W-:Y:S01]  /*11f0*/  SHF.R.S32.HI R11, RZ, 0x1f, R10 ;  /* 0x0000001fff0b7819 */ /* 0x000fe2000001140a */
[----:B------:R-:W-:Y:S01]  /*1200*/  UIADD3 UR7, UR15, -0x1, URZ ;  /* 0xffffffff0f077890 */ /* 0x000fe2000fffe03f */
[----:B------:R-:W-:Y:S01]  /*1210*/  LOP3.LUT R86, R7, 0x1, RZ, 0xfc, !PT ;  /* 0x0000000107567812 */ /* 0x000fe200078efcff */
[----:B------:R-:W-:Y:S01]  /*1220*/  UMOV UR12, 0x400 ;  /* 0x00000400000c7882 */ /* 0x000fe20000000000 */
[CC--:B------:R-:W-:Y:S01]  /*1230*/  LEA.HI R15, R11.reuse, R10.reuse, RZ, 0x2 ;  /* 0x0000000a0b0f7211 */ /* 0x0c0fe200078f10ff */
[----:B------:R-:W-:Y:S01]  /*1240*/  UISETP.LT.AND UP0, UPT, UR13, 0x1, UPT ;  /* 0x000000010d00788c */ /* 0x000fe2000bf01270 */
[----:B------:R-:W-:Y:S01]  /*1250*/  LEA.HI R16, R11, R10, RZ, 0x5 ;  /* 0x0000000a0b107211 */ /* 0x000fe200078f28ff */
[----:B------:R-:W-:Y:S01]  /*1260*/  USHF.L.U32 UR23, UR13, 0x1, URZ ;  /* 0x000000010d177899 */ /* 0x000fe2000800063f */
[--C-:B------:R-:W-:Y:S01]  /*1270*/  SHF.R.S32.HI R14, RZ, 0x2, R15.reuse ;  /* 0x00000002ff0e7819 */ /* 0x100fe2000001140f */
[----:B------:R-:W-:Y:S01]  /*1280*/  USEL UR14, UR13, 0x1, UP0 ;  /* 0x000000010d0e7887 */ /* 0x000fe20008000000 */
[----:B------:R-:W-:Y:S01]  /*1290*/  SHF.R.S32.HI R17, RZ, 0x1f, R15 ;  /* 0x0000001fff117819 */ /* 0x000fe2000001140f */
[----:B------:R-:W-:Y:S01]  /*12a0*/  UISETP.NE.AND UP0, UPT, UR7, URZ, UPT ;  /* 0x0000003f0700728c */ /* 0x000fe2000bf05270 */
[----:B------:R-:W-:Y:S01]  /*12b0*/  LOP3.LUT R11, R15, 0xfffffffc, RZ, 0xc0, !PT ;  /* 0xfffffffc0f0b7812 */ /* 0x000fe200078ec0ff */
[----:B------:R-:W-:Y:S01]  /*12c0*/  UIADD3 UR14, -UR14, UR13, URZ ;  /* 0x0000000d0e0e7290 */ /* 0x000fe2000fffe13f */
[----:B------:R-:W-:Y:S01]  /*12d0*/  LEA.HI R17, R17, R14, RZ, 0x3 ;  /* 0x0000000e11117211 */ /* 0x000fe200078f18ff */
[----:B------:R-:W-:-:S02]  /*12e0*/  USEL UR9, URZ, 0x1, UP0 ;  /* 0x000000013f097887 */ /* 0x000fc40008000000 */
[----:B------:R-:W-:Y:S01]  /*12f0*/  IMAD.IADD R18, R10, 0x1, -R11 ;  /* 0x000000010a127824 */ /* 0x000fe200078e0a0b */
[----:B------:R-:W-:-:S03]  /*1300*/  LOP3.LUT R17, R17, 0xfffffff8, RZ, 0xc0, !PT ;  /* 0xfffffff811117812 */ /* 0x000fc600078ec0ff */
[----:B------:R-:W-:Y:S01]  /*1310*/  IMAD.U32 R87, RZ, RZ, UR9 ;  /* 0x00000009ff577e24 */ /* 0x000fe2000f8e00ff */
[----:B0-----:R-:W-:Y:S01]  /*1320*/  ULEA UR12, UR6, UR12, 0x18 ;  /* 0x0000000c060c7291 */ /* 0x001fe2000f8ec03f */
[----:B------:R-:W-:Y:S01]  /*1330*/  IMAD.IADD R14, R14, 0x1, -R17 ;  /* 0x000000010e0e7824 */ /* 0x000fe200078e0a11 */
[----:B------:R-:W-:Y:S01]  /*1340*/  USHF.L.U32 UR6, UR7, 0x3, URZ ;  /* 0x0000000307067899 */ /* 0x000fe2000800063f */
[----:B------:R-:W-:Y:S01]  /*1350*/  SHF.R.S32.HI R17, RZ, 0x5, R16 ;  /* 0x00000005ff117819 */ /* 0x000fe20000011410 */
[----:B------:R-:W-:Y:S02]  /*1360*/  UIADD3 UR7, UR12, 0x5180, URZ ;  /* 0x000051800c077890 */ /* 0x000fe4000fffe03f */
[----:B------:R-:W-:Y:S01]  /*1370*/  ULOP3.LUT UR6, UR6, 0x8, URZ, 0xc0, !UPT ;  /* 0x0000000806067892 */ /* 0x000fe2000f8ec03f */
[--C-:B------:R-:W-:Y:S01]  /*1380*/  SHF.R.S32.HI R15, RZ, 0x1f, R14.reuse ;  /* 0x0000001fff0f7819 */ /* 0x100fe2000001140e */
[----:B------:R-:W-:Y:S01]  /*1390*/  UIADD3 UR8, UR12, 0x180, URZ ;  /* 0x000001800c087890 */ /* 0x000fe2000fffe03f */
[----:B------:R-:W-:Y:S01]  /*13a0*/  IMAD R19, R17, -0x10, -R14 ;  /* 0xfffffff011137824 */ /* 0x000fe200078e0a0e */
[----:B------:R-:W-:-:S02]  /*13b0*/  USHF.R.U32.HI UR7, URZ, 0x4, UR7 ;  /* 0x000000043f077899 */ /* 0x000fc40008011607 */
[----:B------:R-:W-:Y:S01]  /*13c0*/  USHF.R.U32.HI UR8, URZ, 0x4, UR8 ;  /* 0x000000043f087899 */ /* 0x000fe20008011608 */
[----:B------:R-:W-:Y:S01]  /*13d0*/  IMAD.WIDE R10, R17, 0x10, R14 ;  /* 0x00000010110a7825 */ /* 0x000fe200078e020e */
[----:B------:R-:W-:Y:S02]  /*13e0*/  ULOP3.LUT UR25, UR6, 0x8, URZ, 0x3c, !UPT ;  /* 0x0000000806197892 */ /* 0x000fe4000f8e3c3f */
[----:B------:R-:W-:Y:S02]  /*13f0*/  ULOP3.LUT UR16, UR6, 0x18, URZ, 0x3c, !UPT ;  /* 0x0000001806107892 */ /* 0x000fe4000f8e3c3f */
[----:B------:R-:W-:Y:S01]  /*1400*/  UIADD3 UR24, UR12, 0x60, URZ ;  /* 0x000000600c187890 */ /* 0x000fe2000fffe03f */
[----:B------:R-:W-:Y:S01]  /*1410*/  ULDC UR6, c[0x0][0x284] ;  /* 0x0000a10000067ab9 */ /* 0x000fe20000000800 */
[----:B------:R-:W-:Y:S01]  /*1420*/  ULOP3.LUT UR7, UR7, 0x3fff, URZ, 0xc0, !UPT ;  /* 0x00003fff07077892 */ /* 0x000fe2000f8ec03f */
[----:B------:R-:W-:Y:S01]  /*1430*/  VIADD R19, R19, UR6 ;  /* 0x0000000613137c36 */ /* 0x000fe20008000000 */
[----:B------:R-:W-:-:S02]  /*1440*/  ULOP3.LUT UR8, UR8, 0x3fff, URZ, 0xc0, !UPT ;  /* 0x00003fff08087892 */ /* 0x000fc4000f8ec03f */
[----:B------:R-:W-:Y:S02]  /*1450*/  ULEA UR15, UR15, UR24, 0x3 ;  /* 0x000000180f0f7291 */ /* 0x000fe4000f8e183f */
[----:B------:R-:W-:Y:S02]  /*1460*/  ULOP3.LUT UR17, UR7, 0x10000, URZ, 0xfc, !UPT ;  /* 0x0001000007117892 */ /* 0x000fe4000f8efc3f */
[----:B------:R-:W-:-:S12]  /*1470*/  ULOP3.LUT UR18, UR8, 0x10000, URZ, 0xfc, !UPT ;  /* 0x0001000008127892 */ /* 0x000fd8000f8efc3f */
.L_x_105:
[----:B------:R-:W-:Y:S01]  /*1480*/  SHF.L.U32 R14, R87, 0x1f, RZ ;  /* 0x0000001f570e7819 */ /* 0x000fe200000006ff */
[----:B------:R-:W0:Y:S01]  /*1490*/  LDC R15, c[0x0][0x28c] ;  /* 0x0000a300ff0f7b82 */ /* 0x000e220000000800 */
[----:B------:R-:W-:Y:S01]  /*14a0*/  UMOV UR6, URZ ;  /* 0x0000003f00067c82 */ /* 0x000fe20008000000 */
[----:B------:R-:W-:Y:S01]  /*14b0*/  UMOV UR19, UR5 ;  /* 0x0000000500137c82 */ /* 0x000fe20008000000 */
[----:B-1----:R-:W1:Y:S01]  /*14c0*/  SYNCS.PHASECHK.TRANS64.TRYWAIT P0, [UR15+-0x8], R14 ;  /* 0xfffff80eff0075a7 */ /* 0x002e62000800014f */
[----:B0-----:R-:W-:Y:S01]  /*14d0*/  ISETP.GE.AND P1, PT, R15, 0x1, PT ;  /* 0x000000010f00780c */ /* 0x001fe20003f26270 */
[----:B-1234-:R-:W-:-:S12]  /*14e0*/  @!P0 BRA `(.L_x_15) ;  /* 0x0000004c00fc8947 */ /* 0x01efd80003800000 */
.L_x_128:
[----:B------:R-:W-:Y:S01]  /*14f0*/  UMOV UR7, URZ ;  /* 0x0000003f00077c82 */ /* 0x000fe20008000000 */
[----:B------:R-:W-:Y:S01]  /*1500*/  UMOV UR8, URZ ;  /* 0x0000003f00087c82 */ /* 0x000fe20008000000 */
[----:B------:R-:W-:Y:S02]  /*1510*/  CS2R R22, SRZ ;  /* 0x0000000000167805 */ /* 0x000fe4000001ff00 */
[----:B------:R-:W-:Y:S02]  /*1520*/  CS2R R56, SRZ ;  /* 0x0000000000387805 */ /* 0x000fe4000001ff00 */
[----:B------:R-:W-:Y:S02]  /*1530*/  CS2R R58, SRZ ;  /* 0x00000000003a7805 */ /* 0x000fe4000001ff00 */
[----:B------:R-:W-:Y:S02]  /*1540*/  CS2R R60, SRZ ;  /* 0x00000000003c7805 */ /* 0x000fe4000001ff00 */
[----:B------:R-:W-:-:S02]  /*1550*/  CS2R R62, SRZ ;  /* 0x00000000003e7805 */ /* 0x000fc4000001ff00 */
[----:B------:R-:W-:Y:S02]  /*1560*/  CS2R R64, SRZ ;  /* 0x0000000000407805 */ /* 0x000fe4000001ff00 */
        /* <DEDUP_REMOVED lines=9> */
[----:B------:R-:W-:Y:S01]  /*1600*/  CS2R R84, SRZ ;  /* 0x0000000000547805 */ /* 0x000fe2000001ff00 */
[----:B------:R-:W-:Y:S01]  /*1610*/  IMAD.U32 R17, RZ, RZ, UR4 ;  /* 0x00000004ff117e24 */ /* 0x000fe2000f8e00ff */
        /* <DEDUP_REMOVED lines=15> */
[----:B------:R-:W-:Y:S01]  /*1710*/  CS2R R54, SRZ ;  /* 0x0000000000367805 */ /* 0x000fe2000001ff00 */
[----:B------:R-:W-:Y:S06]  /*1720*/  @!P1 BRA `(.L_x_16) ;  /* 0x0000000400589947 */ /* 0x000fec0003800000 */
[----:B------:R-:W-:-:S13]  /*1730*/  ISETP.NE.AND P1, PT, R86, 0x3, PT ;  /* 0x000000035600780c */ /* 0x000fda0003f25270 */
[----:B------:R-:W-:Y:S05]  /*1740*/  @!P1 BRA `(.L_x_17) ;  /* 0x0000000000049947 */ /* 0x000fea0003800000 */
[----:B------:R-:W-:Y:S01]  /*1750*/  BPT.TRAP 0x1 ;  /* 0x000000040000795c */ /* 0x000fe20000300000 */
.L_x_17:
[----:B------:R-:W-:Y:S01]  /*1760*/  ULEA UR6, UR5, UR12, 0x3 ;  /* 0x0000000c05067291 */ /* 0x000fe2000f8e183f */
[----:B0-----:R-:W-:-:S05]  /*1770*/  IMAD.U32 R14, RZ, RZ, UR4 ;  /* 0x00000004ff0e7e24 */ /* 0x001fca000f8e00ff */
[----:B------:R-:W-:-:S04]  /*1780*/  SHF.L.U32 R14, R14, 0x1f, RZ ;  /* 0x0000001f0e0e7819 */ /* 0x000fc800000006ff */
[----:B------:R0:W1:Y:S01]  /*1790*/  SYNCS.PHASECHK.TRANS64.TRYWAIT P0, [UR6], R14 ;  /* 0x0000000eff0075a7 */ /* 0x0000620008000146 */
[----:B------:R-:W-:Y:S05]  /*17a0*/  @!P1 BRA `(.L_x_18) ;  /* 0x0000000000049947 */ /* 0x000fea0003800000 */
[----:B------:R-:W-:Y:S01]  /*17b0*/  BPT.TRAP 0x1 ;  /* 0x000000040000795c */ /* 0x000fe20000300000 */
.L_x_18:
[----:B-1----:R-:W-:Y:S05]  /*17c0*/  @P0 BRA `(.L_x_19) ;  /* 0x0000000000080947 */ /* 0x002fea0003800000 */
[----:B------:R-:W1:Y:S02]  /*17d0*/  SYNCS.PHASECHK.TRANS64.TRYWAIT P0, [UR6], R14 ;  /* 0x0000000eff0075a7 */ /* 0x000e640008000146 */
[----:B-1----:R-:W-:Y:S05]  /*17e0*/  @!P0 BRA `(.L_x_20) ;  /* 0x0000004c00548947 */ /* 0x002fea0003800000 */
.L_x_19:
[----:B------:R-:W-:Y:S01]  /*17f0*/  ULEA UR8, UR5, UR18, 0x8 ;  /* 0x0000001205087291 */ /* 0x000fe2000f8e403f */
[----:B------:R-:W-:Y:S01]  /*1800*/  WARPGROUP.ARRIVE ;  /* 0x00000000000079c5 */ /* 0x000fe20000000000 */
[----:B------:R-:W-:Y:S01]  /*1810*/  ULEA UR10, UR5, UR17, 0x8 ;  /* 0x00000011050a7291 */ /* 0x000fe2000f8e403f */
[----:B------:R-:W-:Y:S01]  /*1820*/  CS2R R22, SRZ ;  /* 0x0000000000167805 */ /* 0x000fe2000001ff00 */
[----:B------:R-:W-:Y:S01]  /*1830*/  UMOV UR9, 0x80000020 ;  /* 0x8000002000097882 */ /* 0x000fe20000000000 */
[----:B------:R-:W-:Y:S01]  /*1840*/  UMOV UR11, 0x80000020 ;  /* 0x80000020000b7882 */ /* 0x000fe20000000000 */
[----:B------:R-:W-:Y:S01]  /*1850*/  ULDC UR7, c[0x0][0x50c] ;  /* 0x0001430000077ab9 */ /* 0x000fe20000000800 */
[----:B------:R-:W-:Y:S01]  /*1860*/  UMOV UR6, 0x2 ;  /* 0x0000000200067882 */ /* 0x000fe20000000000 */
[----:B------:R-:W-:Y:S01]  /*1870*/  UISETP.NE.AND UP0, UPT, UR7, 0x2, UPT ;  /* 0x000000020700788c */ /* 0x000fe2000bf05270 */
[----:B------:R-:W-:Y:S02]  /*1880*/  CS2R R56, SRZ ;  /* 0x0000000000387805 */ /* 0x000fe4000001ff00 */
[----:B------:R-:W-:Y:S01]  /*1890*/  CS2R R58, SRZ ;  /* 0x00000000003a7805 */ /* 0x000fe2000001ff00 */
[----:B------:R-:W-:Y:S01]  /*18a0*/  QGMMA.64x64x32.F32.E5M2.E5M2 R24, gdesc[UR8], RZ, !UPT ;  /* 0x00e00000081879f3 */ /* 0x000fe2000c7038ff */
[----:B------:R-:W-:Y:S01]  /*18b0*/  USEL UR7, URZ, 0x1, UP0 ;  /* 0x000000013f077887 */ /* 0x000fe20008000000 */
[----:B------:R-:W-:Y:S01]  /*18c0*/  CS2R R60, SRZ ;  /* 0x00000000003c7805 */ /* 0x000fe2000001ff00 */
[----:B------:R-:W-:Y:S01]  /*18d0*/  UIADD3 UR8, UR8, 0x2, URZ ;  /* 0x0000000208087890 */ /* 0x000fe2000fffe03f */
[----:B------:R-:W-:Y:S01]  /*18e0*/  CS2R R62, SRZ ;  /* 0x00000000003e7805 */ /* 0x000fe2000001ff00 */
[----:B------:R-:W-:Y:S01]  /*18f0*/  UIADD3 UR10, UR10, 0x2, URZ ;  /* 0x000000020a0a7890 */ /* 0x000fe2000fffe03f */
[----:B------:R-:W-:-:S02]  /*1900*/  CS2R R64, SRZ ;  /* 0x0000000000407805 */ /* 0x000fc4000001ff00 */
[----:B------:R-:W-:Y:S01]  /*1910*/  ISETP.NE.AND P0, PT, RZ, UR7, PT ;  /* 0x00000007ff007c0c */ /* 0x000fe2000bf05270 */
[----:B------:R-:W-:Y:S01]  /*1920*/  UMOV UR9, 0x80000020 ;  /* 0x8000002000097882 */ /* 0x000fe20000000000 */
[----:B------:R-:W-:Y:S01]  /*1930*/  UMOV UR11, 0x80000020 ;  /* 0x80000020000b7882 */ /* 0x000fe20000000000 */
        /* <DEDUP_REMOVED lines=10> */
[----:B------:R-:W-:Y:S01]  /*19e0*/  QGMMA.64x64x32.F32.E5M2.E5M2 R24, gdesc[UR8], R24, gsb0 ;  /* 0x00e00000081879f3 */ /* 0x000fe20008003818 */
[----:B------:R-:W-:Y:S05]  /*19f0*/  @!P0 BRA `(.L_x_21) ;  /* 0x0000000000888947 */ /* 0x000fea0003800000 */
[----:B------:R-:W-:Y:S02]  /*1a00*/  WARPGROUP.DEPBAR.LE gsb0, 0x0 ;  /* 0x00008000000079c5 */ /* 0x000fe40000010000 */
[----:B------:R-:W-:-:S01]  /*1a10*/  FADD R85, RZ, R24 ;  /* 0x00000018ff557221 */ /* 0x000fc20000000000 */
[----:B------:R-:W-:Y:S01]  /*1a20*/  FADD R84, RZ, R25 ;  /* 0x00000019ff547221 */ /* 0x000fe20000000000 */
        /* <DEDUP_REMOVED lines=30> */
[----:B------:R-:W-:-:S06]  /*1c10*/  UMOV UR6, URZ ;  /* 0x0000003f00067c82 */ /* 0x000fcc0008000000 */
.L_x_21:
[----:B------:R-:W-:-:S04]  /*1c20*/  UIADD3 UR19, UR5, 0x1, URZ ;  /* 0x0000000105137890 */ /* 0x000fc8000fffe03f */
[----:B------:R-:W-:-:S04]  /*1c30*/  UISETP.NE.AND UP0, UPT, UR19, 0x5, UPT ;  /* 0x000000051300788c */ /* 0x000fc8000bf05270 */
[----:B------:R-:W-:Y:S02]  /*1c40*/  USEL UR8, URZ, 0x1, UP0 ;  /* 0x000000013f087887 */ /* 0x000fe40008000000 */
[----:B------:R-:W-:Y:S02]  /*1c50*/  USEL UR19, UR19, URZ, UP0 ;  /* 0x0000003f13137287 */ /* 0x000fe40008000000 */
[----:B------:R-:W-:-:S06]  /*1c60*/  ULOP3.LUT UR8, UR4, UR8, URZ, 0x3c, !UPT ;  /* 0x0000000804087292 */ /* 0x000fcc000f8e3c3f */
[----:B------:R-:W-:Y:S01]  /*1c70*/  IMAD.U32 R17, RZ, RZ, UR8 ;  /* 0x00000008ff117e24 */ /* 0x000fe2000f8e00ff */
[----:B------:R-:W-:-:S06]  /*1c80*/  UMOV UR8, 0x1 ;  /* 0x0000000100087882 */ /* 0x000fcc0000000000 */
.L_x_16:
[----:B------:R-:W-:-:S06]  /*1c90*/  UISETP.GE.AND UP0, UPT, UR14, 0x1, UPT ;  /* 0x000000010e00788c */ /* 0x000fcc000bf06270 */
[----:B------:R-:W-:-:S13]  /*1ca0*/  PLOP3.LUT P0, PT, PT, PT, UP0, 0x80, 0x0 ;  /* 0x000000000000781c */ /* 0x000fda0003f0f008 */
[----:B------:R-:W-:Y:S05]  /*1cb0*/  @!P0 BRA `(.L_x_22) ;  /* 0x0000000400648947 */ /* 0x000fea0003800000 */
[----:B01----:R-:W-:Y:S01]  /*1cc0*/  IMAD.U32 R14, RZ, RZ, UR14 ;  /* 0x0000000eff0e7e24 */ /* 0x003fe2000f8e00ff */
[----:B------:R-:W-:Y:S01]  /*1cd0*/  UMOV UR22, UR5 ;  /* 0x0000000500167c82 */ /* 0x000fe20008000000 */
[----:B------:R-:W-:-:S05]  /*1ce0*/  ULDC UR26, c[0x0][0x50c] ;  /* 0x00014300001a7ab9 */ /* 0x000fca0000000800 */
.L_x_30:
[----:B------:R-:W-:-:S13]  /*1cf0*/  ISETP.NE.AND P1, PT, R86, 0x3, PT ;  /* 0x000000035600780c */ /* 0x000fda0003f25270 */
[----:B01----:R-:W-:Y:S05]  /*1d00*/  @!P1 BRA `(.L_x_23) ;  /* 0x0000000000049947 */ /* 0x003fea0003800000 */
[----:B------:R-:W-:Y:S01]  /*1d10*/  BPT.TRAP 0x1 ;  /* 0x000000040000795c */ /* 0x000fe20000300000 */
.L_x_23:
[----:B------:R-:W-:Y:S01]  /*1d20*/  ULEA UR9, UR19, UR12, 0x3 ;  /* 0x0000000c13097291 */ /* 0x000fe2000f8e183f */
[----:B------:R-:W-:-:S08]  /*1d30*/  SHF.L.U32 R15, R17, 0x1f, RZ ;  /* 0x0000001f110f7819 */ /* 0x000fd000000006ff */
[----:B------:R0:W1:Y:S01]  /*1d40*/  SYNCS.PHASECHK.TRANS64.TRYWAIT P0, [UR9], R15 ;  /* 0x0000000fff0075a7 */ /* 0x0000620008000149 */
[----:B------:R-:W-:Y:S05]  /*1d50*/  @!P1 BRA `(.L_x_24) ;  /* 0x0000000000049947 */ /* 0x000fea0003800000 */
[----:B------:R-:W-:Y:S01]  /*1d60*/  BPT.TRAP 0x1 ;  /* 0x000000040000795c */ /* 0x000fe20000300000 */
.L_x_24:
[----:B-1----:R-:W-:Y:S05]  /*1d70*/  @P0 BRA `(.L_x_25) ;  /* 0x0000000000080947 */ /* 0x002fea0003800000 */
[----:B------:R-:W1:Y:S02]  /*1d80*/  SYNCS.PHASECHK.TRANS64.TRYWAIT P0, [UR9], R15 ;  /* 0x0000000fff0075a7 */ /* 0x000e640008000149 */
[----:B-1----:R-:W-:Y:S05]  /*1d90*/  @!P0 BRA `(.L_x_26) ;  /* 0x0000004800008947 */ /* 0x002fea0003800000 */
.L_x_25:
[----:B------:R-:W-:Y:S01]  /*1da0*/  UISETP.NE.AND UP0, UPT, UR7, URZ, UPT ;  /* 0x0000003f0700728c */ /* 0x000fe2000bf05270 */
[----:B------:R-:W-:Y:S01]  /*1db0*/  WARPGROUP.ARRIVE ;  /* 0x00000000000079c5 */ /* 0x000fe20000000000 */
[----:B------:R-:W-:Y:S02]  /*1dc0*/  ULEA UR10, UR19, UR17, 0x8 ;  /* 0x00000011130a7291 */ /* 0x000fe4000f8e403f */
[----:B------:R-:W-:Y:S01]  /*1dd0*/  USEL UR8, UR8, URZ, !UP0 ;  /* 0x0000003f08087287 */ /* 0x000fe2000c000000 */
[----:B------:R-:W-:Y:S01]  /*1de0*/  UMOV UR9, 0x80000020 ;  /* 0x8000002000097882 */ /* 0x000fe20000000000 */
[----:B------:R-:W-:Y:S02]  /*1df0*/  UMOV UR11, 0x80000020 ;  /* 0x80000020000b7882 */ /* 0x000fe40000000000 */
[----:B------:R-:W-:Y:S02]  /*1e00*/  UISETP.NE.U32.AND UP0, UPT, UR8, URZ, UPT ;  /* 0x0000003f0800728c */ /* 0x000fe4000bf05070 */
[----:B------:R-:W-:-:S02]  /*1e10*/  ULEA UR8, UR19, UR18, 0x8 ;  /* 0x0000001213087291 */ /* 0x000fc4000f8e403f */
[----:B------:R-:W-:-:S07]  /*1e20*/  UIADD3 UR6, UR6, 0x2, URZ ;  /* 0x0000000206067890 */ /* 0x000fce000fffe03f */
[----:B------:R-:W-:Y:S01]  /*1e30*/  QGMMA.64x64x32.F32.E5M2.E5M2 R24, gdesc[UR8], R24, UP0 ;  /* 0x00e00000081879f3 */ /* 0x000fe2000bf03818 */
[----:B------:R-:W-:Y:S02]  /*1e40*/  UIADD3 UR8, UR8, 0x2, URZ ;  /* 0x0000000208087890 */ /* 0x000fe4000fffe03f */
[----:B------:R-:W-:Y:S01]  /*1e50*/  UIADD3 UR10, UR10, 0x2, URZ ;  /* 0x000000020a0a7890 */ /* 0x000fe2000fffe03f */
[----:B------:R-:W-:Y:S01]  /*1e60*/  UMOV UR9, 0x80000020 ;  /* 0x8000002000097882 */ /* 0x000fe20000000000 */
[----:B------:R-:W-:Y:S01]  /*1e70*/  UMOV UR11, 0x80000020 ;  /* 0x80000020000b7882 */ /* 0x000fe20000000000 */
[----:B------:R-:W-:-:S04]  /*1e80*/  UISETP.NE.AND UP0, UPT, UR6, UR26, UPT ;  /* 0x0000001a0600728c */ /* 0x000fc8000bf05270 */
[----:B------:R-:W-:-:S06]  /*1e90*/  USEL UR7, URZ, 0x1, UP0 ;  /* 0x000000013f077887 */ /* 0x000fcc0008000000 */
[----:B------:R-:W-:Y:S01]  /*1ea0*/  ISETP.NE.AND P0, PT, RZ, UR7, PT ;  /* 0x00000007ff007c0c */ /* 0x000fe2000bf05270 */
[----:B------:R-:W-:Y:S03]  /*1eb0*/  QGMMA.64x64x32.F32.E5M2.E5M2 R24, gdesc[UR8], R24, gsb0 ;  /* 0x00e00000081879f3 */ /* 0x000fe60008003818 */
[----:B------:R-:W-:-:S09]  /*1ec0*/  WARPGROUP.DEPBAR.LE gsb0, 0x1 ;  /* 0x00008000000079c5 */ /* 0x000fd20000010100 */
[----:B------:R-:W-:Y:S05]  /*1ed0*/  @!P0 BRA `(.L_x_27) ;  /* 0x0000000000888947 */ /* 0x000fea0003800000 */
[----:B------:R-:W-:Y:S02]  /*1ee0*/  WARPGROUP.DEPBAR.LE gsb0, 0x0 ;  /* 0x00008000000079c5 */ /* 0x000fe40000010000 */
[----:B------:R-:W-:-:S01]  /*1ef0*/  FADD R85, R24, R85 ;  /* 0x0000005518557221 */ /* 0x000fc20000000000 */
[----:B------:R-:W-:Y:S01]  /*1f00*/  FADD R84, R25, R84 ;  /* 0x0000005419547221 */ /* 0x000fe20000000000 */
        /* <DEDUP_REMOVED lines=30> */
[----:B------:R-:W-:-:S06]  /*20f0*/  UMOV UR6, URZ ;  /* 0x0000003f00067c82 */ /* 0x000fcc0008000000 */
.L_x_27:
[----:B------:R-:W-:Y:S05]  /*2100*/  @!P1 BRA `(.L_x_28) ;  /* 0x0000000000049947 */ /* 0x000fea0003800000 */
[----:B------:R-:W-:Y:S01]  /*2110*/  BPT.TRAP 0x1 ;  /* 0x000000040000795c */ /* 0x000fe20000300000 */
.L_x_28:
[----:B------:R-:W-:Y:S01]  /*2120*/  ULEA UR8, UR22, UR12, 0x3 ;  /* 0x0000000c16087291 */ /* 0x000fe2000f8e183f */
[----:B------:R-:W-:-:S03]  /*2130*/  ISETP.GT.U32.AND P0, PT, R7, 0x1, PT ;  /* 0x000000010700780c */ /* 0x000fc60003f04070 */
[----:B------:R-:W-:-:S04]  /*2140*/  UIADD3 UR8, UR8, 0x28, URZ ;  /* 0x0000002808087890 */ /* 0x000fc8000fffe03f */
[----:B------:R-:W-:-:S09]  /*2150*/  UPRMT UR8, URZ, 0x654, UR8 ;  /* 0x000006543f087896 */ /* 0x000fd20008000008 */
[----:B------:R-:W-:Y:S01]  /*2160*/  SYNCS.ARRIVE.TRANS64.RED.A1T0 RZ, [UR8], RZ ;  /* 0x000000ffffff79a7 */ /* 0x000fe20008100408 */
[----:B------:R-:W-:Y:S05]  /*2170*/  @P0 BRA `(.L_x_29) ;  /* 0x0000000000040947 */ /* 0x000fea0003800000 */
[----:B------:R-:W-:Y:S01]  /*2180*/  BPT.TRAP 0x1 ;  /* 0x000000040000795c */ /* 0x000fe20000300000 */
.L_x_29:
[----:B------:R-:W-:Y:S01]  /*2190*/  UIADD3 UR19, UR19, 0x1, URZ ;  /* 0x0000000113137890 */ /* 0x000fe2000fffe03f */
[C---:B------:R-:W-:Y:S01]  /*21a0*/  ISETP.GT.AND P0, PT, R14.reuse, 0x1, PT ;  /* 0x000000010e00780c */ /* 0x040fe20003f04270 */
[----:B------:R-:W-:Y:S01]  /*21b0*/  UIADD3 UR22, UR22, 0x1, URZ ;  /* 0x0000000116167890 */ /* 0x000fe2000fffe03f */
[----:B------:R-:W-:Y:S01]  /*21c0*/  VIADD R14, R14, 0xffffffff ;  /* 0xffffffff0e0e7836 */ /* 0x000fe20000000000 */
[----:B------:R-:W-:Y:S02]  /*21d0*/  UISETP.NE.AND UP0, UPT, UR19, 0x5, UPT ;  /* 0x000000051300788c */ /* 0x000fe4000bf05270 */
[----:B------:R-:W-:Y:S02]  /*21e0*/  UISETP.NE.AND UP1, UPT, UR22, 0x5, UPT ;  /* 0x000000051600788c */ /* 0x000fe4000bf25270 */
[----:B------:R-:W-:Y:S02]  /*21f0*/  USEL UR8, URZ, 0x1, UP0 ;  /* 0x000000013f087887 */ /* 0x000fe40008000000 */
[----:B------:R-:W-:-:S02]  /*2200*/  USEL UR19, UR19, URZ, UP0 ;  /* 0x0000003f13137287 */ /* 0x000fc40008000000 */
[----:B------:R-:W-:Y:S02]  /*2210*/  USEL UR22, UR22, URZ, UP1 ;  /* 0x0000003f16167287 */ /* 0x000fe40008800000 */
[----:B------:R-:W-:Y:S01]  /*2220*/  LOP3.LUT R17, R17, UR8, RZ, 0x3c, !PT ;  /* 0x0000000811117c12 */ /* 0x000fe2000f8e3cff */
[----:B------:R-:W-:Y:S01]  /*2230*/  UMOV UR8, 0x1 ;  /* 0x0000000100087882 */ /* 0x000fe20000000000 */
[----:B------:R-:W-:Y:S08]  /*2240*/  @P0 BRA `(.L_x_30) ;  /* 0xfffffff800a80947 */ /* 0x000ff0000383ffff */
.L_x_22:
[----:B------:R-:W-:Y:S01]  /*2250*/  UISETP.NE.AND UP0, UPT, UR6, URZ, UPT ;  /* 0x0000003f0600728c */ /* 0x000fe2000bf05270 */
[----:B01----:R-:W0:Y:S01]  /*2260*/  LDC R14, c[0x0][0x28c] ;  /* 0x0000a300ff0e7b82 */ /* 0x003e220000000800 */
[----:B------:R-:W-:Y:S02]  /*2270*/  IMAD.U32 R15, RZ, RZ, UR25 ;  /* 0x00000019ff0f7e24 */ /* 0x000fe4000f8e00ff */
[----:B------:R-:W-:-:S06]  /*2280*/  USEL UR6, URZ, 0x1, !UP0 ;  /* 0x000000013f067887 */ /* 0x000fcc000c000000 */
[----:B------:R-:W-:-:S13]  /*2290*/  ISETP.NE.AND P0, PT, RZ, UR6, PT ;  /* 0x00000006ff007c0c */ /* 0x000fda000bf05270 */
[----:B------:R-:W-:Y:S05]  /*22a0*/  @!P0 BRA `(.L_x_31) ;  /* 0x0000000000848947 */ /* 0x000fea0003800000 */
[----:B------:R-:W-:Y:S02]  /*22b0*/  WARPGROUP.DEPBAR.LE gsb0, 0x0 ;  /* 0x00008000000079c5 */ /* 0x000fe40000010000 */
[----:B------:R-:W-:Y:S01]  /*22c0*/  FADD R85, R24, R85 ;  /* 0x0000005518557221 */ /* 0x000fe20000000000 */
        /* <DEDUP_REMOVED lines=30> */
[----:B------:R-:W-:-:S07]  /*24b0*/  FADD R22, R22, R55 ;  /* 0x0000003716167221 */ /* 0x000fce0000000000 */
.L_x_31:
[----:B0-----:R-:W-:Y:S01]  /*24c0*/  ISETP.GE.AND P0, PT, R14, 0x1, PT ;  /* 0x000000010e00780c */ /* 0x001fe20003f06270 */
[----:B------:R0:W-:Y:S01]  /*24d0*/  SYNCS.ARRIVE.TRANS64.A1T0 RZ, [R15+UR24], RZ ;  /* 0x000000ff0fff79a7 */ /* 0x0001e20008100018 */
[----:B------:R-:W-:-:S11]  /*24e0*/  WARPGROUP.DEPBAR.LE gsb0, 0x0 ;  /* 0x00008000000079c5 */ /* 0x000fd60000010000 */
[----:B------:R-:W-:Y:S05]  /*24f0*/  @!P0 BRA `(.L_x_32) ;  /* 0x0000000000388947 */ /* 0x000fea0003800000 */
[----:B------:R-:W-:-:S13]  /*2500*/  ISETP.NE.AND P0, PT, R86, 0x3, PT ;  /* 0x000000035600780c */ /* 0x000fda0003f05270 */
[----:B------:R-:W-:Y:S05]  /*2510*/  @!P0 BRA `(.L_x_33) ;  /* 0x0000000000048947 */ /* 0x000fea0003800000 */
[----:B------:R-:W-:Y:S01]  /*2520*/  BPT.TRAP 0x1 ;  /* 0x000000040000795c */ /* 0x000fe20000300000 */
.L_x_33:
[----:B------:R-:W-:Y:S01]  /*2530*/  UIADD3 UR8, UR14, UR5, URZ ;  /* 0x000000050e087290 */ /* 0x000fe2000fffe03f */
[----:B------:R-:W-:-:S03]  /*2540*/  ISETP.GT.U32.AND P0, PT, R7, 0x1, PT ;  /* 0x000000010700780c */ /* 0x000fc60003f04070 */
[----:B------:R-:W-:-:S04]  /*2550*/  UIMAD.WIDE.U32 UR6, UR8, -0x33333333, URZ ;  /* 0xcccccccd080678a5 */ /* 0x000fc8000f8e003f */
[----:B------:R-:W-:-:S04]  /*2560*/  USHF.R.U32.HI UR6, URZ, 0x2, UR7 ;  /* 0x000000023f067899 */ /* 0x000fc80008011607 */
[----:B------:R-:W-:-:S04]  /*2570*/  UIMAD UR8, UR6, -0x5, UR8 ;  /* 0xfffffffb060878a4 */ /* 0x000fc8000f8e0208 */
[----:B------:R-:W-:-:S04]  /*2580*/  ULEA UR8, UR8, UR12, 0x3 ;  /* 0x0000000c08087291 */ /* 0x000fc8000f8e183f */
[----:B------:R-:W-:-:S04]  /*2590*/  UIADD3 UR8, UR8, 0x28, URZ ;  /* 0x0000002808087890 */ /* 0x000fc8000fffe03f */
[----:B------:R-:W-:-:S09]  /*25a0*/  UPRMT UR8, URZ, 0x654, UR8 ;  /* 0x000006543f087896 */ /* 0x000fd20008000008 */
[----:B------:R-:W-:Y:S01]  /*25b0*/  SYNCS.ARRIVE.TRANS64.RED.A1T0 RZ, [UR8], RZ ;  /* 0x000000ffffff79a7 */ /* 0x000fe20008100408 */
[----:B------:R-:W-:Y:S05]  /*25c0*/  @P0 BRA `(.L_x_32) ;  /* 0x0000000000040947 */ /* 0x000fea0003800000 */
[----:B------:R-:W-:Y:S01]  /*25d0*/  BPT.TRAP 0x1 ;  /* 0x000000040000795c */ /* 0x000fe20000300000 */
.L_x_32:
[----:B------:R-:W-:Y:S01]  /*25e0*/  SHF.L.U32 R14, R87, 0x1f, RZ ;  /* 0x0000001f570e7819 */ /* 0x000fe200000006ff */
[----:B------:R-:W-:Y:S01]  /*25f0*/  UIADD3 UR5, UR23, UR5, URZ ;  /* 0x0000000517057290 */ /* 0x000fe2000fffe03f */
[----:B------:R-:W1:Y:S01]  /*2600*/  LDC R29, c[0x0][0x288] ;  /* 0x0000a200ff1d7b82 */ /* 0x000e620000000800 */
[----:B------:R-:W-:Y:S01]  /*2610*/  UISETP.GE.U32.AND UP1, UPT, UR23, 0x5, UPT ;  /* 0x000000051700788c */ /* 0x000fe2000bf26070 */
[----:B------:R-:W-:Y:S01]  /*2620*/  IMAD.SHL.U32 R20, R18, 0x2, RZ ;  /* 0x0000000212147824 */ /* 0x000fe200078e00ff */
[----:B------:R-:W-:Y:S02]  /*2630*/  UISETP.GT.U32.AND UP0, UPT, UR5, 0x4, UPT ;  /* 0x000000040500788c */ /* 0x000fe4000bf04070 */
[----:B------:R-:W-:Y:S02]  /*2640*/  UIMAD.WIDE.U32 UR6, UR5, -0x33333333, URZ ;  /* 0xcccccccd050678a5 */ /* 0x000fe4000f8e003f */
[----:B------:R-:W-:Y:S01]  /*2650*/  UISETP.LT.U32.AND UP0, UPT, UR23, 0x5, UP0 ;  /* 0x000000051700788c */ /* 0x000fe20008701070 */
[----:B------:R-:W2:Y:S01]  /*2660*/  SYNCS.PHASECHK.TRANS64.TRYWAIT P0, [UR15+0x8], R14 ;  /* 0x0000080eff0075a7 */ /* 0x000ea2000800014f */
[----:B------:R-:W-:Y:S01]  /*2670*/  USHF.R.U32.HI UR6, URZ, 0x2, UR7 ;  /* 0x000000023f067899 */ /* 0x000fe20008011607 */
[----:B------:R-:W-:Y:S01]  /*2680*/  SHF.R.S32.HI R21, RZ, 0x1f, R20 ;  /* 0x0000001fff157819 */ /* 0x000fe20000011414 */
[----:B------:R-:W-:-:S02]  /*2690*/  USEL UR8, URZ, 0x1, !UP0 ;  /* 0x000000013f087887 */ /* 0x000fc4000c000000 */
[----:B------:R-:W-:Y:S02]  /*26a0*/  UIMAD UR5, UR6, -0x5, UR5 ;  /* 0xfffffffb060578a4 */ /* 0x000fe4000f8e0205 */
[----:B------:R-:W-:-:S04]  /*26b0*/  ULOP3.LUT UR4, UR4, UR8, URZ, 0x3c, !UPT ;  /* 0x0000000804047292 */ /* 0x000fc8000f8e3c3f */
[----:B------:R-:W-:Y:S01]  /*26c0*/  @UP1 ULOP3.LUT UR4, UR4, 0x1, UR6, 0x78, !UPT ;  /* 0x0000000104041892 */ /* 0x000fe2000f8e7806 */
[----:B-12---:R-:W-:Y:S11]  /*26d0*/  @!P0 BRA `(.L_x_34) ;  /* 0x0000003c00c88947 */ /* 0x006ff60003800000 */
.L_x_129:
[----:B------:R-:W-:Y:S01]  /*26e0*/  IMAD.SHL.U32 R31, R4, 0x40, RZ ;  /* 0x00000040041f7824 */ /* 0x000fe200078e00ff */
[----:B------:R-:W-:Y:S01]  /*26f0*/  ULDC UR8, c[0x0][0x284] ;  /* 0x0000a10000087ab9 */ /* 0x000fe20000000800 */
[----:B------:R-:W-:Y:S01]  /*2700*/  IMAD.SHL.U32 R4, R6, 0x40, RZ ;  /* 0x0000004006047824 */ /* 0x000fe200078e00ff */
[----:B------:R-:W-:Y:S01]  /*2710*/  SHF.R.S32.HI R30, RZ, 0x1f, R5 ;  /* 0x0000001fff1e7819 */ /* 0x000fe20000011405 */
[----:B------:R-:W-:Y:S01]  /*2720*/  ULDC.64 UR6, c[0x0][0x5d0] ;  /* 0x0001740000067ab9 */ /* 0x000fe20000000a00 */
[----:B------:R-:W-:Y:S01]  /*2730*/  SHF.R.S32.HI R28, RZ, 0x1f, R31 ;  /* 0x0000001fff1c7819 */ /* 0x000fe2000001141f */
[----:B0-----:R-:W-:Y:S01]  /*2740*/  IMAD.WIDE.U32 R14, R5, UR6, R20 ;  /* 0x00000006050e7c25 */ /* 0x001fe2000f8e0014 */
[----:B------:R-:W-:-:S03]  /*2750*/  ISETP.GE.AND P0, PT, R4, UR8, PT ;  /* 0x0000000804007c0c */ /* 0x000fc6000bf06270 */
[----:B------:R-:W-:Y:S01]  /*2760*/  IMAD R16, R30, UR6, RZ ;  /* 0x000000061e107c24 */ /* 0x000fe2000f8e02ff */
[C---:B------:R-:W-:Y:S02]  /*2770*/  ISETP.GE.OR P0, PT, R31.reuse, R29, P0 ;  /* 0x0000001d1f00720c */ /* 0x040fe40000706670 */
[----:B------:R-:W-:Y:S01]  /*2780*/  IADD3 R14, P1, R31, R14, RZ ;  /* 0x0000000e1f0e7210 */ /* 0x000fe20007f3e0ff */
[----:B------:R-:W-:-:S05]  /*2790*/  IMAD R17, R5, UR7, R16 ;  /* 0x0000000705117c24 */ /* 0x000fca000f8e0210 */
[----:B------:R-:W-:-:S05]  /*27a0*/  IADD3.X R15, R28, R15, R17, P1, !PT ;  /* 0x0000000f1c0f7210 */ /* 0x000fca0000ffe411 */
[----:B------:R-:W-:Y:S05]  /*27b0*/  @P0 BRA `(.L_x_35) ;  /* 0x0000002400a80947 */ /* 0x000fea0003800000 */
[----:B------:R-:W0:Y:S01]  /*27c0*/  LDC.64 R24, c[0x0][0x5c8] ;  /* 0x00017200ff187b82 */ /* 0x000e220000000a00 */
[----:B------:R-:W-:Y:S01]  /*27d0*/  IMAD.WIDE R26, R6, 0x40, R10 ;  /* 0x00000040061a7825 */ /* 0x000fe200078e020a */
[----:B------:R-:W-:Y:S01]  /*27e0*/  ULDC.64 UR6, c[0x0][0x5c0] ;  /* 0x0001700000067ab9 */ /* 0x000fe20000000a00 */
[----:B------:R-:W-:Y:S02]  /*27f0*/  BSSY B0, `(.L_x_35) ;  /* 0x0000266000007945 */ /* 0x000fe40003800000 */
[-C--:B0-----:R-:W-:Y:S02]  /*2800*/  IMAD R6, R27, R24.reuse, RZ ;  /* 0x000000181b067224 */ /* 0x081fe400078e02ff */
[----:B------:R-:W-:-:S04]  /*2810*/  IMAD.WIDE.U32 R14, R26, R24, R14 ;  /* 0x000000181a0e7225 */ /* 0x000fc800078e000e */
[----:B------:R-:W-:Y:S01]  /*2820*/  IMAD R17, R26, R25, R6 ;  /* 0x000000191a117224 */ /* 0x000fe200078e0206 */
[----:B------:R-:W-:Y:S02]  /*2830*/  LEA R16, P0, R24, R14, 0x3 ;  /* 0x0000000e18107211 */ /* 0x000fe400078018ff */
[----:B------:R-:W-:Y:S01]  /*2840*/  IADD3 R14, P1, R14, UR6, RZ ;  /* 0x000000060e0e7c10 */ /* 0x000fe2000ff3e0ff */
[----:B------:R-:W-:Y:S01]  /*2850*/  IMAD.IADD R17, R15, 0x1, R17 ;  /* 0x000000010f117824 */ /* 0x000fe200078e0211 */
[----:B------:R-:W-:-:S04]  /*2860*/  IADD3 R16, P2, R16, UR6, RZ ;  /* 0x0000000610107c10 */ /* 0x000fc8000ff5e0ff */
[----:B------:R-:W-:Y:S01]  /*2870*/  LEA.HI.X R6, R24, R17, R25, 0x3, P0 ;  /* 0x0000001118067211 */ /* 0x000fe200000f1c19 */
[----:B------:R-:W-:Y:S01]  /*2880*/  IMAD R24, R18, -0x2, R29 ;  /* 0xfffffffe12187824 */ /* 0x000fe200078e021d */
[----:B-----5:R-:W-:Y:S02]  /*2890*/  FSETP.NEU.AND P0, PT, R13, RZ, PT ;  /* 0x000000ff0d00720b */ /* 0x020fe40003f0d000 */
[----:B------:R-:W-:Y:S01]  /*28a0*/  IADD3.X R15, R17, UR7, RZ, P1, !PT ;  /* 0x00000007110f7c10 */ /* 0x000fe20008ffe4ff */
[----:B------:R-:W-:Y:S01]  /*28b0*/  IMAD.IADD R24, R24, 0x1, -R31 ;  /* 0x0000000118187824 */ /* 0x000fe200078e0a1f */
[----:B------:R-:W-:Y:S01]  /*28c0*/  IADD3.X R17, R6, UR7, RZ, P2, !PT ;  /* 0x0000000706117c10 */ /* 0x000fe200097fe4ff */
[----:B------:R-:W-:-:S08]  /*28d0*/  IMAD.IADD R6, R19, 0x1, -R4 ;  /* 0x0000000113067824 */ /* 0x000fd000078e0a04 */
[----:B------:R-:W-:Y:S05]  /*28e0*/  @!P0 BRA `(.L_x_36) ;  /* 0x0000001c00188947 */ /* 0x000fea0003800000 */
[----:B------:R-:W-:Y:S01]  /*28f0*/  ULDC.64 UR6, c[0x0][0x5b8] ;  /* 0x00016e0000067ab9 */ /* 0x000fe20000000a00 */
[----:B------:R-:W-:Y:S01]  /*2900*/  ULDC.64 UR8, c[0x0][0x5a8] ;  /* 0x00016a0000087ab9 */ /* 0x000fe20000000a00 */
[----:B------:R-:W-:Y:S01]  /*2910*/  IMAD.WIDE.U32 R20, R5, UR6, R20 ;  /* 0x0000000605147c25 */ /* 0x000fe2000f8e0014 */
[----:B------:R-:W-:Y:S03]  /*2920*/  BSSY B1, `(.L_x_37) ;  /* 0x0000010000017945 */ /* 0x000fe60003800000 */
[----:B------:R-:W-:Y:S01]  /*2930*/  IMAD R4, R30, UR6, RZ ;  /* 0x000000061e047c24 */ /* 0x000fe2000f8e02ff */
[----:B------:R-:W-:-:S03]  /*2940*/  IADD3 R20, P0, R31, R20, RZ ;  /* 0x000000141f147210 */ /* 0x000fc60007f1e0ff */
[----:B------:R-:W-:Y:S01]  /*2950*/  IMAD R5, R5, UR7, R4 ;  /* 0x0000000705057c24 */ /* 0x000fe2000f8e0204 */
[----:B------:R-:W-:Y:S02]  /*2960*/  ULDC.64 UR6, c[0x0][0x5b0] ;  /* 0x00016c0000067ab9 */ /* 0x000fe40000000a00 */
[----:B------:R-:W-:Y:S02]  /*2970*/  IMAD R25, R27, UR6, RZ ;  /* 0x000000061b197c24 */ /* 0x000fe4000f8e02ff */
[----:B------:R-:W-:Y:S02]  /*2980*/  IADD3.X R21, R28, R21, R5, P0, !PT ;  /* 0x000000151c157210 */ /* 0x000fe400007fe405 */
[----:B------:R-:W-:Y:S01]  /*2990*/  ISETP.GE.AND P0, PT, R24, 0x1, PT ;  /* 0x000000011800780c */ /* 0x000fe20003f06270 */
[C---:B------:R-:W-:Y:S02]  /*29a0*/  IMAD R25, R26.reuse, UR7, R25 ;  /* 0x000000071a197c24 */ /* 0x040fe4000f8e0219 */
[----:B------:R-:W-:Y:S01]  /*29b0*/  IMAD.WIDE.U32 R4, R26, UR6, R20 ;  /* 0x000000061a047c25 */ /* 0x000fe2000f8e0014 */
[----:B------:R-:W-:-:S02]  /*29c0*/  ISETP.LT.OR P3, PT, R6, 0x1, !P0 ;  /* 0x000000010600780c */ /* 0x000fc40004761670 */
[----:B------:R-:W-:-:S04]  /*29d0*/  IADD3 R4, P1, R4, UR8, RZ ;  /* 0x0000000804047c10 */ /* 0x000fc8000ff3e0ff */
[--C-:B------:R-:W-:Y:S02]  /*29e0*/  IADD3.X R5, R5, UR9, R25.reuse, P1, !PT ;  /* 0x0000000905057c10 */ /* 0x100fe40008ffe419 */
[----:B------:R-:W-:-:S05]  /*29f0*/  PRMT R25, RZ, 0x7610, R25 ;  /* 0x00007610ff197816 */ /* 0x000fca0000000019 */
[----:B------:R-:W-:Y:S05]  /*2a00*/  @P3 BRA `(.L_x_38) ;  /* 0x0000000000043947 */ /* 0x000fea0003800000 */
[----:B------:R0:W5:Y:S02]  /*2a10*/  LDG.E.U8 R25, desc[UR20][R4.64] ;  /* 0x0000001404197981 */ /* 0x000164000c1e1100 */
.L_x_38:
[----:B------:R-:W-:Y:S05]  /*2a20*/  BSYNC B1 ;  /* 0x0000000000017941 */ /* 0x000fea0003800000 */
.L_x_37:
[----:B-----5:R-:W-:Y:S01]  /*2a30*/  LOP3.LUT R25, R25, 0xff, RZ, 0xc0, !PT ;  /* 0x000000ff19197812 */ /* 0x020fe200078ec0ff */
[----:B------:R-:W-:Y:S01]  /*2a40*/  BSSY B1, `(.L_x_39) ;  /* 0x000000c000017945 */ /* 0x000fe20003800000 */
[----:B------:R-:W-:Y:S02]  /*2a50*/  ISETP.GE.AND P1, PT, R24, 0x2, PT ;  /* 0x000000021800780c */ /* 0x000fe40003f26270 */
[----:B------:R-:W-:Y:S02]  /*2a60*/  F2FP.F16.E5M2.UNPACK_B R25, R25 ;  /* 0x00000019ff19723e */ /* 0x000fe400020004ff */
[----:B------:R-:W-:-:S03]  /*2a70*/  ISETP.LT.OR P2, PT, R6, 0x1, !P1 ;  /* 0x000000010600780c */ /* 0x000fc60004f41670 */
[----:B------:R-:W-:Y:S01]  /*2a80*/  HADD2.F32 R28, -RZ, R25.H0_H0 ;  /* 0x20000019ff1c7230 */ /* 0x000fe20000004100 */
[----:B------:R-:W-:-:S04]  /*2a90*/  PRMT R25, RZ, 0x7610, R25 ;  /* 0x00007610ff197816 */ /* 0x000fc80000000019 */
[----:B------:R-:W-:-:S04]  /*2aa0*/  FMUL R28, R28, R13 ;  /* 0x0000000d1c1c7220 */ /* 0x000fc80000400000 */
[----:B------:R-:W-:-:S05]  /*2ab0*/  FFMA R28, R85, R12, R28 ;  /* 0x0000000c551c7223 */ /* 0x000fca000000001c */
[----:B------:R-:W-:-:S05]  /*2ac0*/  F2FP.SATFINITE.E5M2.F32.PACK_AB_MERGE_C R29, RZ, R28, RZ ;  /* 0x0000001cff1d723e */ /* 0x000fca00048060ff */
[----:B------:R1:W-:Y:S01]  /*2ad0*/  @!P3 STG.E.U8 desc[UR20][R14.64], R29 ;  /* 0x0000001d0e00b986 */ /* 0x0003e2000c101114 */
[----:B------:R-:W-:Y:S05]  /*2ae0*/  @P2 BRA `(.L_x_40) ;  /* 0x0000000000042947 */ /* 0x000fea0003800000 */
[----:B------:R2:W5:Y:S02]  /*2af0*/  LDG.E.U8 R25, desc[UR20][R4.64+0x1] ;  /* 0x0000011404197981 */ /* 0x000564000c1e1100 */
.L_x_40:
[----:B------:R-:W-:Y:S05]  /*2b00*/  BSYNC B1 ;  /* 0x0000000000017941 */ /* 0x000fea0003800000 */
.L_x_39:
[----:B-----5:R-:W-:Y:S01]  /*2b10*/  LOP3.LUT R25, R25, 0xff, RZ, 0xc0, !PT ;  /* 0x000000ff19197812 */ /* 0x020fe200078ec0ff */
[----:B------:R-:W-:Y:S01]  /*2b20*/  BSSY B1, `(.L_x_41) ;  /* 0x0000012000017945 */ /* 0x000fe20003800000 */
[----:B-1----:R-:W-:Y:S02]  /*2b30*/  IADD3 R29, P3, R26, 0x8, RZ ;  /* 0x000000081a1d7810 */ /* 0x002fe40007f7e0ff */
[----:B------:R-:W-:Y:S02]  /*2b40*/  F2FP.F16.E5M2.UNPACK_B R25, R25 ;  /* 0x00000019ff19723e */ /* 0x000fe400020004ff */
[----:B------:R-:W-:Y:S01]  /*2b50*/  ISETP.LT.OR P0, PT, R6, 0x9, !P0 ;  /* 0x000000090600780c */ /* 0x000fe20004701670 */
[----:B------:R-:W-:Y:S02]  /*2b60*/  IMAD.X R27, RZ, RZ, R27, P3 ;  /* 0x000000ffff1b7224 */ /* 0x000fe400018e061b */
[----:B------:R-:W-:Y:S02]  /*2b70*/  HADD2.F32 R26, -RZ, R25.H0_H0 ;  /* 0x20000019ff1a7230 */ /* 0x000fe40000004100 */
[----:B------:R-:W-:-:S04]  /*2b80*/  IMAD.WIDE.U32 R20, R29, UR6, R20 ;  /* 0x000000061d147c25 */ /* 0x000fc8000f8e0014 */
[----:B------:R-:W-:Y:S01]  /*2b90*/  FMUL R25, R26, R13 ;  /* 0x0000000d1a197220 */ /* 0x000fe20000400000 */
[----:B------:R-:W-:Y:S01]  /*2ba0*/  IMAD R26, R27, UR6, RZ ;  /* 0x000000061b1a7c24 */ /* 0x000fe2000f8e02ff */
[----:B------:R-:W-:Y:S02]  /*2bb0*/  IADD3 R20, P3, R20, UR8, RZ ;  /* 0x0000000814147c10 */ /* 0x000fe4000ff7e0ff */
[----:B------:R-:W-:Y:S01]  /*2bc0*/  FFMA R25, R84, R12, R25 ;  /* 0x0000000c54197223 */ /* 0x000fe20000000019 */
[----:B------:R-:W-:-:S04]  /*2bd0*/  IMAD R29, R29, UR7, R26 ;  /* 0x000000071d1d7c24 */ /* 0x000fc8000f8e021a */
[----:B------:R-:W-:Y:S02]  /*2be0*/  F2FP.SATFINITE.E5M2.F32.PACK_AB_MERGE_C R27, RZ, R25, RZ ;  /* 0x00000019ff1b723e */ /* 0x000fe400048060ff */
[----:B------:R-:W-:Y:S02]  /*2bf0*/  IADD3.X R21, R21, UR9, R29, P3, !PT ;  /* 0x0000000915157c10 */ /* 0x000fe40009ffe41d */
[----:B------:R-:W-:Y:S01]  /*2c00*/  PRMT R25, RZ, 0x7610, R25 ;  /* 0x00007610ff197816 */ /* 0x000fe20000000019 */
[----:B------:R1:W-:Y:S01]  /*2c10*/  @!P2 STG.E.U8 desc[UR20][R14.64+0x1], R27 ;  /* 0x0000011b0e00a986 */ /* 0x0003e2000c101114 */
[----:B------:R-:W-:Y:S05]  /*2c20*/  @P0 BRA `(.L_x_42) ;  /* 0x0000000000040947 */ /* 0x000fea0003800000 */
[----:B------:R3:W5:Y:S02]  /*2c30*/  LDG.E.U8 R25, desc[UR20][R20.64] ;  /* 0x0000001414197981 */ /* 0x000764000c1e1100 */
.L_x_42:
[----:B------:R-:W-:Y:S05]  /*2c40*/  BSYNC B1 ;  /* 0x0000000000017941 */ /* 0x000fea0003800000 */
.L_x_41:
[----:B-----5:R-:W-:Y:S01]  /*2c50*/  LOP3.LUT R25, R25, 0xff, RZ, 0xc0, !PT ;  /* 0x000000ff19197812 */ /* 0x020fe200078ec0ff */
[----:B------:R-:W-:Y:S01]  /*2c60*/  BSSY B1, `(.L_x_43) ;  /* 0x000000b000017945 */ /* 0x000fe20003800000 */
[----:B------:R-:W-:Y:S02]  /*2c70*/  ISETP.LT.OR P1, PT, R6, 0x9, !P1 ;  /* 0x000000090600780c */ /* 0x000fe40004f21670 */
[----:B------:R-:W-:-:S05]  /*2c80*/  F2FP.F16.E5M2.UNPACK_B R25, R25 ;  /* 0x00000019ff19723e */ /* 0x000fca00020004ff */
[----:B------:R-:W-:Y:S01]  /*2c90*/  HADD2.F32 R26, -RZ, R25.H0_H0 ;  /* 0x20000019ff1a7230 */ /* 0x000fe20000004100 */
[----:B------:R-:W-:-:S04]  /*2ca0*/  PRMT R25, RZ, 0x7610, R25 ;  /* 0x00007610ff197816 */ /* 0x000fc80000000019 */
[----:B------:R-:W-:-:S04]  /*2cb0*/  FMUL R26, R26, R13 ;  /* 0x0000000d1a1a7220 */ /* 0x000fc80000400000 */
[----:B------:R-:W-:-:S05]  /*2cc0*/  FFMA R26, R83, R12, R26 ;  /* 0x0000000c531a7223 */ /* 0x000fca000000001a */
[----:B-1----:R-:W-:-:S05]  /*2cd0*/  F2FP.SATFINITE.E5M2.F32.PACK_AB_MERGE_C R27, RZ, R26, RZ ;  /* 0x0000001aff1b723e */ /* 0x002fca00048060ff */
[----:B------:R1:W-:Y:S01]  /*2ce0*/  @!P0 STG.E.U8 desc[UR20][R16.64], R27 ;  /* 0x0000001b10008986 */ /* 0x0003e2000c101114 */
[----:B------:R-:W-:Y:S05]  /*2cf0*/  @P1 BRA `(.L_x_44) ;  /* 0x0000000000041947 */ /* 0x000fea0003800000 */
[----:B------:R4:W5:Y:S02]  /*2d00*/  LDG.E.U8 R25, desc[UR20][R20.64+0x1] ;  /* 0x0000011414197981 */ /* 0x000964000c1e1100 */
.L_x_44:
[----:B------:R-:W-:Y:S05]  /*2d10*/  BSYNC B1 ;  /* 0x0000000000017941 */ /* 0x000fea0003800000 */
.L_x_43:
[----:B-----5:R-:W-:Y:S01]  /*2d20*/  LOP3.LUT R25, R25, 0xff, RZ, 0xc0, !PT ;  /* 0x000000ff19197812 */ /* 0x020fe200078ec0ff */
[----:B------:R-:W-:Y:S01]  /*2d30*/  BSSY B1, `(.L_x_45) ;  /* 0x000000c000017945 */ /* 0x000fe20003800000 */
[----:B------:R-:W-:Y:S02]  /*2d40*/  ISETP.GE.AND P0, PT, R24, 0x9, PT ;  /* 0x000000091800780c */ /* 0x000fe40003f06270 */
[----:B------:R-:W-:Y:S02]  /*2d50*/  F2FP.F16.E5M2.UNPACK_B R25, R25 ;  /* 0x00000019ff19723e */ /* 0x000fe400020004ff */
[----:B------:R-:W-:-:S03]  /*2d60*/  ISETP.LT.OR P2, PT, R6, 0x1, !P0 ;  /* 0x000000010600780c */ /* 0x000fc60004741670 */
[----:B------:R-:W-:-:S05]  /*2d70*/  HADD2.F32 R26, -RZ, R25.H0_H0 ;  /* 0x20000019ff1a7230 */ /* 0x000fca0000004100 */
[----:B------:R-:W-:-:S04]  /*2d80*/  FMUL R25, R26, R13 ;  /* 0x0000000d1a197220 */ /* 0x000fc80000400000 */
[----:B------:R-:W-:-:S05]  /*2d90*/  FFMA R25, R82, R12, R25 ;  /* 0x0000000c52197223 */ /* 0x000fca0000000019 */
[----:B-1----:R-:W-:Y:S02]  /*2da0*/  F2FP.SATFINITE.E5M2.F32.PACK_AB_MERGE_C R27, RZ, R25, RZ ;  /* 0x00000019ff1b723e */ /* 0x002fe400048060ff */
[----:B------:R-:W-:-:S03]  /*2db0*/  PRMT R25, RZ, 0x7610, R25 ;  /* 0x00007610ff197816 */ /* 0x000fc60000000019 */
[----:B------:R1:W-:Y:S01]  /*2dc0*/  @!P1 STG.E.U8 desc[UR20][R16.64+0x1], R27 ;  /* 0x0000011b10009986 */ /* 0x0003e2000c101114 */
[----:B------:R-:W-:Y:S05]  /*2dd0*/  @P2 BRA `(.L_x_46) ;  /* 0x0000000000042947 */ /* 0x000fea0003800000 */
[----:B------:R0:W5:Y:S02]  /*2de0*/  LDG.E.U8 R25, desc[UR20][R4.64+0x8] ;  /* 0x0000081404197981 */ /* 0x000164000c1e1100 */
.L_x_46:
[----:B------:R-:W-:Y:S05]  /*2df0*/  BSYNC B1 ;  /* 0x0000000000017941 */ /* 0x000fea0003800000 */
.L_x_45:
        /* <DEDUP_REMOVED lines=13> */
.L_x_48:
[----:B------:R-:W-:Y:S05]  /*2ed0*/  BSYNC B1 ;  /* 0x0000000000017941 */ /* 0x000fea0003800000 */
.L_x_47:
[----:B-----5:R-:W-:Y:S01]  /*2ee0*/  LOP3.LUT R25, R25, 0xff, RZ, 0xc0, !PT ;  /* 0x000000ff19197812 */ /* 0x020fe200078ec0ff */
[----:B------:R-:W-:Y:S01]  /*2ef0*/  BSSY B1, `(.L_x_49) ;  /* 0x000000b000017945 */ /* 0x000fe20003800000 */
[----:B------:R-:W-:Y:S02]  /*2f00*/  ISETP.LT.OR P0, PT, R6, 0x9, !P0 ;  /* 0x000000090600780c */ /* 0x000fe40004701670 */
[----:B------:R-:W-:-:S05]  /*2f10*/  F2FP.F16.E5M2.UNPACK_B R25, R25 ;  /* 0x00000019ff19723e */ /* 0x000fca00020004ff */
        /* <DEDUP_REMOVED lines=8> */
.L_x_50:
[----:B------:R-:W-:Y:S05]  /*2fa0*/  BSYNC B1 ;  /* 0x0000000000017941 */ /* 0x000fea0003800000 */
.L_x_49:
        /* <DEDUP_REMOVED lines=12> */
.L_x_52:
[----:B------:R-:W-:Y:S05]  /*3070*/  BSYNC B1 ;  /* 0x0000000000017941 */ /* 0x000fea0003800000 */
.L_x_51:
        /* <DEDUP_REMOVED lines=13> */
.L_x_54:
[----:B------:R-:W-:Y:S05]  /*3150*/  BSYNC B1 ;  /* 0x0000000000017941 */ /* 0x000fea0003800000 */
.L_x_53:
        /* <DEDUP_REMOVED lines=13> */
.L_x_56:
[----:B------:R-:W-:Y:S05]  /*3230*/  BSYNC B1 ;  /* 0x0000000000017941 */ /* 0x000fea0003800000 */
.L_x_55:
        /* <DEDUP_REMOVED lines=12> */
.L_x_58:
[----:B------:R-:W-:Y:S05]  /*3300*/  BSYNC B1 ;  /* 0x0000000000017941 */ /* 0x000fea0003800000 */
.L_x_57:
        /* <DEDUP_REMOVED lines=12> */
.L_x_60:
[----:B------:R-:W-:Y:S05]  /*33d0*/  BSYNC B1 ;  /* 0x0000000000017941 */ /* 0x000fea0003800000 */
.L_x_59:
        /* <DEDUP_REMOVED lines=13> */
.L_x_62:
[----:B------:R-:W-:Y:S05]  /*34b0*/  BSYNC B1 ;  /* 0x0000000000017941 */ /* 0x000fea0003800000 */
.L_x_61:
        /* <DEDUP_REMOVED lines=13> */
.L_x_64:
[----:B------:R-:W-:Y:S05]  /*3590*/  BSYNC B1 ;  /* 0x0000000000017941 */ /* 0x000fea0003800000 */
.L_x_63:
        /* <DEDUP_REMOVED lines=12> */
.L_x_66:
[----:B------:R-:W-:Y:S05]  /*3660*/  BSYNC B1 ;  /* 0x0000000000017941 */ /* 0x000fea0003800000 */
.L_x_65:
        /* <DEDUP_REMOVED lines=12> */
.L_x_68:
[----:B------:R-:W-:Y:S05]  /*3730*/  BSYNC B1 ;  /* 0x0000000000017941 */ /* 0x000fea0003800000 */
.L_x_67:
        /* <DEDUP_REMOVED lines=13> */
.L_x_70:
[----:B------:R-:W-:Y:S05]  /*3810*/  BSYNC B1 ;  /* 0x0000000000017941 */ /* 0x000fea0003800000 */
.L_x_69:
        /* <DEDUP_REMOVED lines=13> */
.L_x_72:
[----:B------:R-:W-:Y:S05]  /*38f0*/  BSYNC B1 ;  /* 0x0000000000017941 */ /* 0x000fea0003800000 */
.L_x_71:
        /* <DEDUP_REMOVED lines=12> */
.L_x_74:
[----:B------:R-:W-:Y:S05]  /*39c0*/  BSYNC B1 ;  /* 0x0000000000017941 */ /* 0x000fea0003800000 */
.L_x_73:
        /* <DEDUP_REMOVED lines=12> */
.L_x_76:
[----:B------:R-:W-:Y:S05]  /*3a90*/  BSYNC B1 ;  /* 0x0000000000017941 */ /* 0x000fea0003800000 */
.L_x_75:
        /* <DEDUP_REMOVED lines=13> */
.L_x_78:
[----:B------:R-:W-:Y:S05]  /*3b70*/  BSYNC B1 ;  /* 0x0000000000017941 */ /* 0x000fea0003800000 */
.L_x_77:
        /* <DEDUP_REMOVED lines=13> */
.L_x_80:
[----:B------:R-:W-:Y:S05]  /*3c50*/  BSYNC B1 ;  /* 0x0000000000017941 */ /* 0x000fea0003800000 */
.L_x_79:
        /* <DEDUP_REMOVED lines=12> */
.L_x_82:
[----:B------:R-:W-:Y:S05]  /*3d20*/  BSYNC B1 ;  /* 0x0000000000017941 */ /* 0x000fea0003800000 */
.L_x_81:
        /* <DEDUP_REMOVED lines=12> */
.L_x_84:
[----:B------:R-:W-:Y:S05]  /*3df0*/  BSYNC B1 ;  /* 0x0000000000017941 */ /* 0x000fea0003800000 */
.L_x_83:
        /* <DEDUP_REMOVED lines=13> */
.L_x_86:
[----:B------:R-:W-:Y:S05]  /*3ed0*/  BSYNC B1 ;  /* 0x0000000000017941 */ /* 0x000fea0003800000 */
.L_x_85:
        /* <DEDUP_REMOVED lines=13> */
.L_x_88:
[----:B------:R-:W-:Y:S05]  /*3fb0*/  BSYNC B1 ;  /* 0x0000000000017941 */ /* 0x000fea0003800000 */
.L_x_87:
        /* <DEDUP_REMOVED lines=12> */
.L_x_90:
[----:B------:R-:W-:Y:S05]  /*4080*/  BSYNC B1 ;  /* 0x0000000000017941 */ /* 0x000fea0003800000 */
.L_x_89:
        /* <DEDUP_REMOVED lines=12> */
.L_x_92:
[----:B------:R-:W-:Y:S05]  /*4150*/  BSYNC B1 ;  /* 0x0000000000017941 */ /* 0x000fea0003800000 */
.L_x_91:
        /* <DEDUP_REMOVED lines=13> */
.L_x_94:
[----:B------:R-:W-:Y:S05]  /*4230*/  BSYNC B1 ;  /* 0x0000000000017941 */ /* 0x000fea0003800000 */
.L_x_93:
[----:B-----5:R-:W-:Y:S01]  /*4240*/  LOP3.LUT R25, R25, 0xff, RZ, 0xc0, !PT ;  /* 0x000000ff19197812 */ /* 0x020fe200078ec0ff */
[----:B------:R-:W-:Y:S01]  /*4250*/  BSSY B1, `(.L_x_95) ;  /* 0x000000c000017945 */ /* 0x000fe20003800000 */
[----:B------:R-:W-:Y:S02]  /*4260*/  ISETP.GE.AND P1, PT, R24, 0x3a, PT ;  /* 0x0000003a1800780c */ /* 0x000fe40003f26270 */
[----:B------:R-:W-:Y:S02]  /*4270*/  F2FP.F16.E5M2.UNPACK_B R25, R25 ;  /* 0x00000019ff19723e */ /* 0x000fe400020004ff */
[----:B------:R-:W-:Y:S02]  /*4280*/  ISETP.LT.OR P3, PT, R6, 0x1, !P1 ;  /* 0x000000010600780c */ /* 0x000fe40004f61670 */
[----:B------:R-:W-:Y:S01]  /*4290*/  PRMT R24, RZ, 0x7610, R24 ;  /* 0x00007610ff187816 */ /* 0x000fe20000000018 */
[----:B------:R-:W-:-:S05]  /*42a0*/  HADD2.F32 R26, -RZ, R25.H0_H0 ;  /* 0x20000019ff1a7230 */ /* 0x000fca0000004100 */
[----:B------:R-:W-:-:S04]  /*42b0*/  FMUL R26, R26, R13 ;  /* 0x0000000d1a1a7220 */ /* 0x000fc80000400000 */
[----:B------:R-:W-:-:S05]  /*42c0*/  FFMA R26, R57, R12, R26 ;  /* 0x0000000c391a7223 */ /* 0x000fca000000001a */
[----:B------:R-:W-:-:S05]  /*42d0*/  F2FP.SATFINITE.E5M2.F32.PACK_AB_MERGE_C R25, RZ, R26, RZ ;  /* 0x0000001aff19723e */ /* 0x000fca00048060ff */
[----:B------:R0:W-:Y:S01]  /*42e0*/  @!P2 STG.E.U8 desc[UR20][R14.64+0x38], R25 ;  /* 0x000038190e00a986 */ /* 0x0001e2000c101114 */
[----:B------:R-:W-:Y:S05]  /*42f0*/  @P3 BRA `(.L_x_96) ;  /* 0x0000000000043947 */ /* 0x000fea0003800000 */
[----:B------:R0:W5:Y:S02]  /*4300*/  LDG.E.U8 R24, desc[UR20][R4.64+0x39] ;  /* 0x0000391404187981 */ /* 0x000164000c1e1100 */
.L_x_96:
[----:B------:R-:W-:Y:S05]  /*4310*/  BSYNC B1 ;  /* 0x0000000000017941 */ /* 0x000fea0003800000 */
.L_x_95:
[----:B-----5:R-:W-:Y:S01]  /*4320*/  LOP3.LUT R24, R24, 0xff, RZ, 0xc0, !PT ;  /* 0x000000ff18187812 */ /* 0x020fe200078ec0ff */
[----:B------:R-:W-:Y:S01]  /*4330*/  BSSY B1, `(.L_x_97) ;  /* 0x000000b000017945 */ /* 0x000fe20003800000 */
[----:B------:R-:W-:Y:S02]  /*4340*/  ISETP.LT.OR P0, PT, R6, 0x9, !P0 ;  /* 0x000000090600780c */ /* 0x000fe40004701670 */
[----:B------:R-:W-:Y:S02]  /*4350*/  F2FP.F16.E5M2.UNPACK_B R24, R24 ;  /* 0x00000018ff18723e */ /* 0x000fe400020004ff */
[----:B0-2---:R-:W-:-:S03]  /*4360*/  PRMT R4, RZ, 0x7610, R4 ;  /* 0x00007610ff047816 */ /* 0x005fc60000000004 */
[----:B------:R-:W-:-:S05]  /*4370*/  HADD2.F32 R24, -RZ, R24.H0_H0 ;  /* 0x20000018ff187230 */ /* 0x000fca0000004100 */
[----:B------:R-:W-:-:S04]  /*4380*/  FMUL R5, R24, R13 ;  /* 0x0000000d18057220 */ /* 0x000fc80000400000 */
[----:B------:R-:W-:-:S05]  /*4390*/  FFMA R5, R56, R12, R5 ;  /* 0x0000000c38057223 */ /* 0x000fca0000000005 */
[----:B------:R-:W-:-:S05]  /*43a0*/  F2FP.SATFINITE.E5M2.F32.PACK_AB_MERGE_C R5, RZ, R5, RZ ;  /* 0x00000005ff05723e */ /* 0x000fca00048060ff */
[----:B------:R0:W-:Y:S01]  /*43b0*/  @!P3 STG.E.U8 desc[UR20][R14.64+0x39], R5 ;  /* 0x000039050e00b986 */ /* 0x0001e2000c101114 */
[----:B------:R-:W-:Y:S05]  /*43c0*/  @P0 BRA `(.L_x_98) ;  /* 0x0000000000040947 */ /* 0x000fea0003800000 */
[----:B------:R2:W5:Y:S02]  /*43d0*/  LDG.E.U8 R4, desc[UR20][R20.64+0x38] ;  /* 0x0000381414047981 */ /* 0x000564000c1e1100 */
.L_x_98:
[----:B------:R-:W-:Y:S05]  /*43e0*/  BSYNC B1 ;  /* 0x0000000000017941 */ /* 0x000fea0003800000 */
.L_x_97:
[----:B-----5:R-:W-:Y:S01]  /*43f0*/  LOP3.LUT R4, R4, 0xff, RZ, 0xc0, !PT ;  /* 0x000000ff04047812 */ /* 0x020fe200078ec0ff */
[----:B------:R-:W-:Y:S01]  /*4400*/  BSSY B1, `(.L_x_99) ;  /* 0x000000b000017945 */ /* 0x000fe20003800000 */
[----:B------:R-:W-:Y:S02]  /*4410*/  ISETP.LT.OR P1, PT, R6, 0x9, !P1 ;  /* 0x000000090600780c */ /* 0x000fe40004f21670 */
[----:B------:R-:W-:-:S05]  /*4420*/  F2FP.F16.E5M2.UNPACK_B R4, R4 ;  /* 0x00000004ff04723e */ /* 0x000fca00020004ff */
[----:B------:R-:W-:-:S05]  /*4430*/  HADD2.F32 R4, -RZ, R4.H0_H0 ;  /* 0x20000004ff047230 */ /* 0x000fca0000004100 */
[----:B------:R-:W-:-:S04]  /*4440*/  FMUL R4, R4, R13 ;  /* 0x0000000d04047220 */ /* 0x000fc80000400000 */
[----:B------:R-:W-:-:S05]  /*4450*/  FFMA R4, R23, R12, R4 ;  /* 0x0000000c17047223 */ /* 0x000fca0000000004 */
[----:B0-----:R-:W-:Y:S02]  /*4460*/  F2FP.SATFINITE.E5M2.F32.PACK_AB_MERGE_C R5, RZ, R4, RZ ;  /* 0x00000004ff05723e */ /* 0x001fe400048060ff */
[----:B------:R-:W-:-:S03]  /*4470*/  PRMT R4, RZ, 0x7610, R4 ;  /* 0x00007610ff047816 */ /* 0x000fc60000000004 */
[----:B------:R0:W-:Y:S01]  /*4480*/  @!P0 STG.E.U8 desc[UR20][R16.64+0x38], R5 ;  /* 0x0000380510008986 */ /* 0x0001e2000c101114 */
[----:B------:R-:W-:Y:S05]  /*4490*/  @P1 BRA `(.L_x_100) ;  /* 0x0000000000041947 */ /* 0x000fea0003800000 */
[----:B------:R0:W5:Y:S02]  /*44a0*/  LDG.E.U8 R4, desc[UR20][R20.64+0x39] ;  /* 0x0000391414047981 */ /* 0x000164000c1e1100 */
.L_x_100:
[----:B------:R-:W-:Y:S05]  /*44b0*/  BSYNC B1 ;  /* 0x0000000000017941 */ /* 0x000fea0003800000 */
.L_x_99:
[----:B------:R-:W-:Y:S05]  /*44c0*/  @P1 BRA `(.L_x_101) ;  /* 0x0000000800601947 */ /* 0x000fea0003800000 */
[----:B-----5:R-:W-:-:S04]  /*44d0*/  LOP3.LUT R4, R4, 0xff, RZ, 0xc0, !PT ;  /* 0x000000ff04047812 */ /* 0x020fc800078ec0ff */
[----:B------:R-:W-:-:S05]  /*44e0*/  F2FP.F16.E5M2.UNPACK_B R4, R4 ;  /* 0x00000004ff04723e */ /* 0x000fca00020004ff */
[----:B------:R-:W-:-:S05]  /*44f0*/  HADD2.F32 R4, -RZ, R4.H0_H0 ;  /* 0x20000004ff047230 */ /* 0x000fca0000004100 */
[----:B0-----:R-:W-:-:S04]  /*4500*/  FMUL R5, R4, R13 ;  /* 0x0000000d04057220 */ /* 0x001fc80000400000 */
[----:B------:R-:W-:-:S05]  /*4510*/  FFMA R5, R22, R12, R5 ;  /* 0x0000000c16057223 */ /* 0x000fca0000000005 */
[----:B------:R-:W-:-:S05]  /*4520*/  F2FP.SATFINITE.E5M2.F32.PACK_AB_MERGE_C R5, RZ, R5, RZ ;  /* 0x00000005ff05723e */ /* 0x000fca00048060ff */
[----:B------:R0:W-:Y:S01]  /*4530*/  STG.E.U8 desc[UR20][R16.64+0x39], R5 ;  /* 0x0000390510007986 */ /* 0x0001e2000c101114 */
[----:B------:R-:W-:Y:S05]  /*4540*/  BRA `(.L_x_101) ;  /* 0x0000000800407947 */ /* 0x000fea0003800000 */
.L_x_36:
[C---:B------:R-:W-:Y:S01]  /*4550*/  ISETP.GE.AND P3, PT, R24.reuse, 0x1, PT ;  /* 0x000000011800780c */ /* 0x040fe20003f66270 */
[-C--:B------:R-:W-:Y:S01]  /*4560*/  FMUL R85, R85, R12.reuse ;  /* 0x0000000c55557220 */ /* 0x080fe20000400000 */
[----:B------:R-:W-:Y:S01]  /*4570*/  ISETP.GE.AND P0, PT, R24, 0x2, PT ;  /* 0x000000021800780c */ /* 0x000fe20003f06270 */
[-C--:B------:R-:W-:Y:S01]  /*4580*/  FMUL R84, R84, R12.reuse ;  /* 0x0000000c54547220 */ /* 0x080fe20000400000 */
[C---:B------:R-:W-:Y:S01]  /*4590*/  ISETP.LT.OR P1, PT, R6.reuse, 0x1, !P3 ;  /* 0x000000010600780c */ /* 0x040fe20005f21670 */
[-C--:B------:R-:W-:Y:S01]  /*45a0*/  FMUL R83, R83, R12.reuse ;  /* 0x0000000c53537220 */ /* 0x080fe20000400000 */
[----:B------:R-:W-:Y:S01]  /*45b0*/  ISETP.LT.OR P2, PT, R6, 0x1, !P0 ;  /* 0x000000010600780c */ /* 0x000fe20004741670 */
[-C--:B------:R-:W-:Y:S01]  /*45c0*/  FMUL R82, R82, R12.reuse ;  /* 0x0000000c52527220 */ /* 0x080fe20000400000 */
[----:B------:R-:W-:Y:S01]  /*45d0*/  ISETP.LT.OR P3, PT, R6, 0x9, !P3 ;  /* 0x000000090600780c */ /* 0x000fe20005f61670 */
[-C--:B------:R-:W-:Y:S01]  /*45e0*/  FMUL R81, R81, R12.reuse ;  /* 0x0000000c51517220 */ /* 0x080fe20000400000 */
[----:B------:R-:W-:Y:S01]  /*45f0*/  F2FP.SATFINITE.E5M2.F32.PACK_AB_MERGE_C R85, RZ, R85, RZ ;  /* 0x00000055ff55723e */ /* 0x000fe200048060ff */
[----:B------:R-:W-:Y:S01]  /*4600*/  FMUL R80, R80, R12 ;  /* 0x0000000c50507220 */ /* 0x000fe20000400000 */
[----:B------:R-:W-:Y:S01]  /*4610*/  F2FP.SATFINITE.E5M2.F32.PACK_AB_MERGE_C R5, RZ, R84, RZ ;  /* 0x00000054ff05723e */ /* 0x000fe200048060ff */
[-C--:B------:R-:W-:Y:S01]  /*4620*/  FMUL R79, R79, R12.reuse ;  /* 0x0000000c4f4f7220 */ /* 0x080fe20000400000 */
[----:B------:R-:W-:Y:S01]  /*4630*/  F2FP.SATFINITE.E5M2.F32.PACK_AB_MERGE_C R83, RZ, R83, RZ ;  /* 0x00000053ff53723e */ /* 0x000fe200048060ff */
[-C--:B------:R-:W-:Y:S01]  /*4640*/  FMUL R78, R78, R12.reuse ;  /* 0x0000000c4e4e7220 */ /* 0x080fe20000400000 */
[----:B------:R-:W-:Y:S01]  /*4650*/  ISETP.LT.OR P0, PT, R6, 0x9, !P0 ;  /* 0x000000090600780c */ /* 0x000fe20004701670 */
[----:B------:R-:W-:Y:S01]  /*4660*/  @!P1 STG.E.U8 desc[UR20][R14.64], R85 ;  /* 0x000000550e009986 */ /* 0x000fe2000c101114 */
[C---:B------:R-:W-:Y:S01]  /*4670*/  ISETP.GE.AND P1, PT, R24.reuse, 0x9, PT ;  /* 0x000000091800780c */ /* 0x040fe20003f26270 */
[-C--:B------:R-:W-:Y:S01]  /*4680*/  FMUL R77, R77, R12.reuse ;  /* 0x0000000c4d4d7220 */ /* 0x080fe20000400000 */
[----:B------:R-:W-:Y:S01]  /*4690*/  F2FP.SATFINITE.E5M2.F32.PACK_AB_MERGE_C R81, RZ, R81, RZ ;  /* 0x00000051ff51723e */ /* 0x000fe200048060ff */
[----:B------:R0:W-:Y:S01]  /*46a0*/  @!P2 STG.E.U8 desc[UR20][R14.64+0x1], R5 ;  /* 0x000001050e00a986 */ /* 0x0001e2000c101114 */
[----:B------:R-:W-:Y:S01]  /*46b0*/  ISETP.GE.AND P2, PT, R24, 0xa, PT ;  /* 0x0000000a1800780c */ /* 0x000fe20003f46270 */
[----:B------:R-:W-:Y:S01]  /*46c0*/  FMUL R76, R76, R12 ;  /* 0x0000000c4c4c7220 */ /* 0x000fe20000400000 */
[----:B------:R-:W-:Y:S01]  /*46d0*/  F2FP.SATFINITE.E5M2.F32.PACK_AB_MERGE_C R21, RZ, R80, RZ ;  /* 0x00000050ff15723e */ /* 0x000fe200048060ff */
[----:B------:R-:W-:Y:S01]  /*46e0*/  @!P3 STG.E.U8 desc[UR20][R16.64], R83 ;  /* 0x000000531000b986 */ /* 0x000fe2000c101114 */
[----:B------:R-:W-:Y:S01]  /*46f0*/  ISETP.LT.OR P3, PT, R6, 0x1, !P1 ;  /* 0x000000010600780c */ /* 0x000fe20004f61670 */
[-C--:B------:R-:W-:Y:S01]  /*4700*/  FMUL R74, R74, R12.reuse ;  /* 0x0000000c4a4a7220 */ /* 0x080fe20000400000 */
[C---:B------:R-:W-:Y:S01]  /*4710*/  ISETP.LT.OR P5, PT, R6.reuse, 0x1, !P2 ;  /* 0x000000010600780c */ /* 0x040fe200057a1670 */
[-C--:B------:R-:W-:Y:S01]  /*4720*/  FMUL R75, R75, R12.reuse ;  /* 0x0000000c4b4b7220 */ /* 0x080fe20000400000 */
[----:B------:R-:W-:Y:S01]  /*4730*/  ISETP.LT.OR P1, PT, R6, 0x9, !P1 ;  /* 0x000000090600780c */ /* 0x000fe20004f21670 */
[-C--:B------:R-:W-:Y:S01]  /*4740*/  FMUL R73, R73, R12.reuse ;  /* 0x0000000c49497220 */ /* 0x080fe20000400000 */
[----:B------:R-:W-:Y:S01]  /*4750*/  F2FP.SATFINITE.E5M2.F32.PACK_AB_MERGE_C R79, RZ, R79, RZ ;  /* 0x0000004fff4f723e */ /* 0x000fe200048060ff */
[----:B------:R-:W-:Y:S01]  /*4760*/  FMUL R72, R72, R12 ;  /* 0x0000000c48487220 */ /* 0x000fe20000400000 */
[----:B0-----:R-:W-:Y:S01]  /*4770*/  F2FP.SATFINITE.E5M2.F32.PACK_AB_MERGE_C R5, RZ, R82, RZ ;  /* 0x00000052ff05723e */ /* 0x001fe200048060ff */
[-C--:B------:R-:W-:Y:S01]  /*4780*/  FMUL R70, R70, R12.reuse ;  /* 0x0000000c46467220 */ /* 0x080fe20000400000 */
[----:B------:R-:W-:Y:S01]  /*4790*/  ISETP.LT.OR P2, PT, R6, 0x9, !P2 ;  /* 0x000000090600780c */ /* 0x000fe20005741670 */
[----:B------:R-:W-:Y:S01]  /*47a0*/  FMUL R71, R71, R12 ;  /* 0x0000000c47477220 */ /* 0x000fe20000400000 */
[----:B------:R-:W-:Y:S01]  /*47b0*/  F2FP.SATFINITE.E5M2.F32.PACK_AB_MERGE_C R25, RZ, R78, RZ ;  /* 0x0000004eff19723e */ /* 0x000fe200048060ff */
[----:B------:R0:W-:Y:S01]  /*47c0*/  @!P0 STG.E.U8 desc[UR20][R16.64+0x1], R5 ;  /* 0x0000010510008986 */ /* 0x0001e2000c101114 */
[C---:B------:R-:W-:Y:S01]  /*47d0*/  ISETP.GE.AND P0, PT, R24.reuse, 0x11, PT ;  /* 0x000000111800780c */ /* 0x040fe20003f06270 */
[-C--:B------:R-:W-:Y:S01]  /*47e0*/  FMUL R69, R69, R12.reuse ;  /* 0x0000000c45457220 */ /* 0x080fe20000400000 */
[----:B------:R-:W-:Y:S01]  /*47f0*/  F2FP.SATFINITE.E5M2.F32.PACK_AB_MERGE_C R77, RZ, R77, RZ ;  /* 0x0000004dff4d723e */ /* 0x000fe200048060ff */
[----:B------:R-:W-:Y:S01]  /*4800*/  @!P3 STG.E.U8 desc[UR20][R14.64+0x8], R81 ;  /* 0x000008510e00b986 */ /* 0x000fe2000c101114 */
[----:B------:R-:W-:Y:S01]  /*4810*/  ISETP.GE.AND P3, PT, R24, 0x12, PT ;  /* 0x000000121800780c */ /* 0x000fe20003f66270 */
[-C--:B------:R-:W-:Y:S01]  /*4820*/  FMUL R68, R68, R12.reuse ;  /* 0x0000000c44447220 */ /* 0x080fe20000400000 */
[----:B------:R-:W-:Y:S01]  /*4830*/  F2FP.SATFINITE.E5M2.F32.PACK_AB_MERGE_C R75, RZ, R75, RZ ;  /* 0x0000004bff4b723e */ /* 0x000fe200048060ff */
[----:B------:R1:W-:Y:S01]  /*4840*/  @!P5 STG.E.U8 desc[UR20][R14.64+0x9], R21 ;  /* 0x000009150e00d986 */ /* 0x0003e2000c101114 */
[C---:B------:R-:W-:Y:S01]  /*4850*/  ISETP.LT.OR P5, PT, R6.reuse, 0x1, !P3 ;  /* 0x000000010600780c */ /* 0x040fe20005fa1670 */
[-C--:B------:R-:W-:Y:S01]  /*4860*/  FMUL R67, R67, R12.reuse ;  /* 0x0000000c43437220 */ /* 0x080fe20000400000 */
[C---:B------:R-:W-:Y:S01]  /*4870*/  ISETP.LT.OR P3, PT, R6.reuse, 0x9, !P3 ;  /* 0x000000090600780c */ /* 0x040fe20005f61670 */
[----:B------:R-:W-:Y:S01]  /*4880*/  @!P1 STG.E.U8 desc[UR20][R16.64+0x8], R79 ;  /* 0x0000084f10009986 */ /* 0x000fe2000c101114 */
[----:B------:R-:W-:Y:S01]  /*4890*/  ISETP.LT.OR P1, PT, R6, 0x1, !P0 ;  /* 0x000000010600780c */ /* 0x000fe20004721670 */
[----:B------:R-:W-:Y:S01]  /*48a0*/  FMUL R66, R66, R12 ;  /* 0x0000000c42427220 */ /* 0x000fe20000400000 */
[----:B0-----:R-:W-:Y:S01]  /*48b0*/  F2FP.SATFINITE.E5M2.F32.PACK_AB_MERGE_C R5, RZ, R76, RZ ;  /* 0x0000004cff05723e */ /* 0x001fe200048060ff */
[----:B------:R-:W-:Y:S01]  /*48c0*/  @!P2 STG.E.U8 desc[UR20][R16.64+0x9], R25 ;  /* 0x000009191000a986 */ /* 0x000fe2000c101114 */
[----:B------:R-:W-:Y:S01]  /*48d0*/  ISETP.GE.AND P2, PT, R24, 0x19, PT ;  /* 0x000000191800780c */ /* 0x000fe20003f46270 */
[-C--:B------:R-:W-:Y:S01]  /*48e0*/  FMUL R65, R65, R12.reuse ;  /* 0x0000000c41417220 */ /* 0x080fe20000400000 */
[----:B------:R-:W-:Y:S01]  /*48f0*/  ISETP.LT.OR P0, PT, R6, 0x9, !P0 ;  /* 0x000000090600780c */ /* 0x000fe20004701670 */
[----:B------:R-:W-:Y:S01]  /*4900*/  FMUL R64, R64, R12 ;  /* 0x0000000c40407220 */ /* 0x000fe20000400000 */
[----:B------:R-:W-:Y:S01]  /*4910*/  ISETP.LT.OR P6, PT, R6, 0x1, !P2 ;  /* 0x000000010600780c */ /* 0x000fe200057c1670 */
[----:B------:R0:W-:Y:S01]  /*4920*/  @!P5 STG.E.U8 desc[UR20][R14.64+0x11], R5 ;  /* 0x000011050e00d986 */ /* 0x0001e2000c101114 */
[----:B-1----:R-:W-:Y:S01]  /*4930*/  F2FP.SATFINITE.E5M2.F32.PACK_AB_MERGE_C R21, RZ, R74, RZ ;  /* 0x0000004aff15723e */ /* 0x002fe200048060ff */
[-C--:B------:R-:W-:Y:S01]  /*4940*/  FMUL R62, R62, R12.reuse ;  /* 0x0000000c3e3e7220 */ /* 0x080fe20000400000 */
[----:B------:R-:W-:Y:S01]  /*4950*/  F2FP.SATFINITE.E5M2.F32.PACK_AB_MERGE_C R73, RZ, R73, RZ ;  /* 0x00000049ff49723e */ /* 0x000fe200048060ff */
[----:B------:R-:W-:Y:S01]  /*4960*/  @!P1 STG.E.U8 desc[UR20][R14.64+0x10], R77 ;  /* 0x0000104d0e009986 */ /* 0x000fe2000c101114 */
[----:B------:R-:W-:Y:S01]  /*4970*/  ISETP.GE.AND P1, PT, R24, 0x1a, PT ;  /* 0x0000001a1800780c */ /* 0x000fe20003f26270 */
[-C--:B------:R-:W-:Y:S01]  /*4980*/  FMUL R63, R63, R12.reuse ;  /* 0x0000000c3f3f7220 */ /* 0x080fe20000400000 */
[C---:B------:R-:W-:Y:S01]  /*4990*/  ISETP.LT.OR P2, PT, R6.reuse, 0x9, !P2 ;  /* 0x000000090600780c */ /* 0x040fe20005741670 */
[----:B------:R1:W-:Y:S01]  /*49a0*/  @!P3 STG.E.U8 desc[UR20][R16.64+0x11], R21 ;  /* 0x000011151000b986 */ /* 0x0003e2000c101114 */
[C---:B------:R-:W-:Y:S01]  /*49b0*/  ISETP.LT.OR P5, PT, R6.reuse, 0x1, !P1 ;  /* 0x000000010600780c */ /* 0x040fe20004fa1670 */
[----:B------:R-:W-:Y:S01]  /*49c0*/  FMUL R61, R61, R12 ;  /* 0x0000000c3d3d7220 */ /* 0x000fe20000400000 */
[----:B------:R-:W-:Y:S01]  /*49d0*/  ISETP.LT.OR P3, PT, R6, 0x9, !P1 ;  /* 0x000000090600780c */ /* 0x000fe20004f61670 */
[----:B------:R-:W-:Y:S01]  /*49e0*/  @!P0 STG.E.U8 desc[UR20][R16.64+0x10], R75 ;  /* 0x0000104b10008986 */ /* 0x000fe2000c101114 */
[----:B0-----:R-:W-:Y:S01]  /*49f0*/  F2FP.SATFINITE.E5M2.F32.PACK_AB_MERGE_C R5, RZ, R72, RZ ;  /* 0x00000048ff05723e */ /* 0x001fe200048060ff */
[-C--:B------:R-:W-:Y:S01]  /*4a00*/  FMUL R60, R60, R12.reuse ;  /* 0x0000000c3c3c7220 */ /* 0x080fe20000400000 */
[C---:B------:R-:W-:Y:S01]  /*4a10*/  ISETP.GE.AND P0, PT, R24.reuse, 0x21, PT ;  /* 0x000000211800780c */ /* 0x040fe20003f06270 */
[----:B------:R-:W-:Y:S01]  /*4a20*/  @!P6 STG.E.U8 desc[UR20][R14.64+0x18], R73 ;  /* 0x000018490e00e986 */ /* 0x000fe2000c101114 */
[----:B------:R-:W-:Y:S01]  /*4a30*/  ISETP.GE.AND P1, PT, R24, 0x22, PT ;  /* 0x000000221800780c */ /* 0x000fe20003f26270 */
[-C--:B------:R-:W-:Y:S01]  /*4a40*/  FMUL R59, R59, R12.reuse ;  /* 0x0000000c3b3b7220 */ /* 0x080fe20000400000 */
[----:B------:R-:W-:Y:S01]  /*4a50*/  ISETP.LT.OR P6, PT, R6, 0x1, !P0 ;  /* 0x000000010600780c */ /* 0x000fe200047c1670 */
[----:B------:R-:W-:Y:S01]  /*4a60*/  FMUL R58, R58, R12 ;  /* 0x0000000c3a3a7220 */ /* 0x000fe20000400000 */
[----:B-1----:R-:W-:Y:S01]  /*4a70*/  F2FP.SATFINITE.E5M2.F32.PACK_AB_MERGE_C R21, RZ, R70, RZ ;  /* 0x00000046ff15723e */ /* 0x002fe200048060ff */
[----:B------:R0:W-:Y:S01]  /*4a80*/  @!P5 STG.E.U8 desc[UR20][R14.64+0x19], R5 ;  /* 0x000019050e00d986 */ /* 0x0001e2000c101114 */
[----:B------:R-:W-:Y:S01]  /*4a90*/  ISETP.LT.OR P5, PT, R6, 0x1, !P1 ;  /* 0x000000010600780c */ /* 0x000fe20004fa1670 */
[-C--:B------:R-:W-:Y:S01]  /*4aa0*/  FMUL R57, R57, R12.reuse ;  /* 0x0000000c39397220 */ /* 0x080fe20000400000 */
[----:B------:R-:W-:Y:S01]  /*4ab0*/  F2FP.SATFINITE.E5M2.F32.PACK_AB_MERGE_C R71, RZ, R71, RZ ;  /* 0x00000047ff47723e */ /* 0x000fe200048060ff */
[----:B------:R1:W-:Y:S01]  /*4ac0*/  @!P3 STG.E.U8 desc[UR20][R16.64+0x19], R21 ;  /* 0x000019151000b986 */ /* 0x0003e2000c101114 */
[----:B------:R-:W-:Y:S01]  /*4ad0*/  F2FP.SATFINITE.E5M2.F32.PACK_AB_MERGE_C R69, RZ, R69, RZ ;  /* 0x00000045ff45723e */ /* 0x000fe200048060ff */
[----:B------:R-:W-:Y:S01]  /*4ae0*/  FMUL R56, R56, R12 ;  /* 0x0000000c38387220 */ /* 0x000fe20000400000 */
[----:B------:R-:W-:Y:S01]  /*4af0*/  F2FP.SATFINITE.E5M2.F32.PACK_AB_MERGE_C R25, RZ, R68, RZ ;  /* 0x00000044ff19723e */ /* 0x000fe200048060ff */
[----:B------:R-:W-:Y:S01]  /*4b00*/  @!P2 STG.E.U8 desc[UR20][R16.64+0x18], R71 ;  /* 0x000018471000a986 */ /* 0x000fe2000c101114 */
[----:B------:R-:W-:Y:S01]  /*4b10*/  ISETP.LT.OR P3, PT, R6, 0x9, !P1 ;  /* 0x000000090600780c */ /* 0x000fe20004f61670 */
[-C--:B------:R-:W-:Y:S01]  /*4b20*/  FMUL R23, R23, R12.reuse ;  /* 0x0000000c17177220 */ /* 0x080fe20000400000 */
[----:B------:R-:W-:Y:S01]  /*4b30*/  ISETP.GE.AND P2, PT, R24, 0x29, PT ;  /* 0x000000291800780c */ /* 0x000fe20003f46270 */
[----:B------:R-:W-:Y:S01]  /*4b40*/  @!P6 STG.E.U8 desc[UR20][R14.64+0x20], R69 ;  /* 0x000020450e00e986 */ /* 0x000fe2000c101114 */
[----:B------:R-:W-:Y:S01]  /*4b50*/  ISETP.LT.OR P0, PT, R6, 0x9, !P0 ;  /* 0x000000090600780c */ /* 0x000fe20004701670 */
[----:B------:R-:W-:Y:S01]  /*4b60*/  FMUL R22, R22, R12 ;  /* 0x0000000c16167220 */ /* 0x000fe20000400000 */
[----:B------:R-:W-:Y:S01]  /*4b70*/  ISETP.GE.AND P1, PT, R24, 0x2a, PT ;  /* 0x0000002a1800780c */ /* 0x000fe20003f26270 */
[----:B------:R-:W-:Y:S01]  /*4b80*/  @!P5 STG.E.U8 desc[UR20][R14.64+0x21], R25 ;  /* 0x000021190e00d986 */ /* 0x000fe2000c101114 */
[----:B------:R-:W-:-:S02]  /*4b90*/  ISETP.LT.OR P6, PT, R6, 0x1, !P2 ;  /* 0x000000010600780c */ /* 0x000fc400057c1670 */
[C---:B------:R-:W-:Y:S02]  /*4ba0*/  ISETP.LT.OR P5, PT, R6.reuse, 0x1, !P1 ;  /* 0x000000010600780c */ /* 0x040fe40004fa1670 */
[----:B------:R-:W-:Y:S02]  /*4bb0*/  F2FP.SATFINITE.E5M2.F32.PACK_AB_MERGE_C R67, RZ, R67, RZ ;  /* 0x00000043ff43723e */ /* 0x000fe400048060ff */
[----:B0-----:R-:W-:Y:S02]  /*4bc0*/  F2FP.SATFINITE.E5M2.F32.PACK_AB_MERGE_C R5, RZ, R66, RZ ;  /* 0x00000042ff05723e */ /* 0x001fe400048060ff */
[----:B------:R-:W-:Y:S01]  /*4bd0*/  F2FP.SATFINITE.E5M2.F32.PACK_AB_MERGE_C R65, RZ, R65, RZ ;  /* 0x00000041ff41723e */ /* 0x000fe200048060ff */
[----:B------:R-:W-:Y:S01]  /*4be0*/  @!P0 STG.E.U8 desc[UR20][R16.64+0x20], R67 ;  /* 0x0000204310008986 */ /* 0x000fe2000c101114 */
[----:B-1----:R-:W-:Y:S02]  /*4bf0*/  F2FP.SATFINITE.E5M2.F32.PACK_AB_MERGE_C R21, RZ, R64, RZ ;  /* 0x00000040ff15723e */ /* 0x002fe400048060ff */
[C---:B------:R-:W-:Y:S01]  /*4c00*/  ISETP.LT.OR P1, PT, R6.reuse, 0x9, !P1 ;  /* 0x000000090600780c */ /* 0x040fe20004f21670 */
[----:B------:R0:W-:Y:S01]  /*4c10*/  @!P3 STG.E.U8 desc[UR20][R16.64+0x21], R5 ;  /* 0x000021051000b986 */ /* 0x0001e2000c101114 */
[----:B------:R-:W-:-:S02]  /*4c20*/  ISETP.LT.OR P2, PT, R6, 0x9, !P2 ;  /* 0x000000090600780c */ /* 0x000fc40005741670 */
[C---:B------:R-:W-:Y:S01]  /*4c30*/  ISETP.GE.AND P3, PT, R24.reuse, 0x31, PT ;  /* 0x000000311800780c */ /* 0x040fe20003f66270 */
[----:B------:R-:W-:Y:S01]  /*4c40*/  @!P6 STG.E.U8 desc[UR20][R14.64+0x28], R65 ;  /* 0x000028410e00e986 */ /* 0x000fe2000c101114 */
[----:B------:R-:W-:Y:S02]  /*4c50*/  ISETP.GE.AND P0, PT, R24, 0x32, PT ;  /* 0x000000321800780c */ /* 0x000fe40003f06270 */
[----:B------:R-:W-:Y:S01]  /*4c60*/  F2FP.SATFINITE.E5M2.F32.PACK_AB_MERGE_C R63, RZ, R63, RZ ;  /* 0x0000003fff3f723e */ /* 0x000fe200048060ff */
[----:B------:R1:W-:Y:S01]  /*4c70*/  @!P5 STG.E.U8 desc[UR20][R14.64+0x29], R21 ;  /* 0x000029150e00d986 */ /* 0x0003e2000c101114 */
[C---:B------:R-:W-:Y:S02]  /*4c80*/  ISETP.LT.OR P5, PT, R6.reuse, 0x1, !P3 ;  /* 0x000000010600780c */ /* 0x040fe40005fa1670 */
[----:B------:R-:W-:Y:S02]  /*4c90*/  ISETP.LT.OR P6, PT, R6, 0x1, !P0 ;  /* 0x000000010600780c */ /* 0x000fe400047c1670 */
[----:B0-----:R-:W-:Y:S01]  /*4ca0*/  F2FP.SATFINITE.E5M2.F32.PACK_AB_MERGE_C R5, RZ, R62, RZ ;  /* 0x0000003eff05723e */ /* 0x001fe200048060ff */
[----:B------:R-:W-:Y:S01]  /*4cb0*/  @!P2 STG.E.U8 desc[UR20][R16.64+0x28], R63 ;  /* 0x0000283f1000a986 */ /* 0x000fe2000c101114 */
[----:B------:R-:W-:-:S02]  /*4cc0*/  F2FP.SATFINITE.E5M2.F32.PACK_AB_MERGE_C R61, RZ, R61, RZ ;  /* 0x0000003dff3d723e */ /* 0x000fc400048060ff */
[----:B------:R-:W-:Y:S01]  /*4cd0*/  ISETP.GE.AND P2, PT, R24, 0x3a, PT ;  /* 0x0000003a1800780c */ /* 0x000fe20003f46270 */
[----:B------:R0:W-:Y:S01]  /*4ce0*/  @!P1 STG.E.U8 desc[UR20][R16.64+0x29], R5 ;  /* 0x0000290510009986 */ /* 0x0001e2000c101114 */
[----:B------:R-:W-:Y:S02]  /*4cf0*/  ISETP.LT.OR P1, PT, R6, 0x9, !P3 ;  /* 0x000000090600780c */ /* 0x000fe40005f21670 */
[----:B-1----:R-:W-:Y:S01]  /*4d00*/  F2FP.SATFINITE.E5M2.F32.PACK_AB_MERGE_C R21, RZ, R60, RZ ;  /* 0x0000003cff15723e */ /* 0x002fe200048060ff */
[----:B------:R-:W-:Y:S01]  /*4d10*/  @!P5 STG.E.U8 desc[UR20][R14.64+0x30], R61 ;  /* 0x0000303d0e00d986 */ /* 0x000fe2000c101114 */
[----:B------:R-:W-:Y:S02]  /*4d20*/  ISETP.GE.AND P3, PT, R24, 0x39, PT ;  /* 0x000000391800780c */ /* 0x000fe40003f66270 */
[C---:B------:R-:W-:Y:S01]  /*4d30*/  ISETP.LT.OR P0, PT, R6.reuse, 0x9, !P0 ;  /* 0x000000090600780c */ /* 0x040fe20004701670 */
[----:B------:R1:W-:Y:S01]  /*4d40*/  @!P6 STG.E.U8 desc[UR20][R14.64+0x31], R21 ;  /* 0x000031150e00e986 */ /* 0x0003e2000c101114 */
[----:B------:R-:W-:-:S02]  /*4d50*/  ISETP.LT.OR P5, PT, R6, 0x1, !P3 ;  /* 0x000000010600780c */ /* 0x000fc40005fa1670 */
[C---:B------:R-:W-:Y:S02]  /*4d60*/  ISETP.LT.OR P6, PT, R6.reuse, 0x1, !P2 ;  /* 0x000000010600780c */ /* 0x040fe400057c1670 */
[C---:B------:R-:W-:Y:S02]  /*4d70*/  ISETP.LT.OR P3, PT, R6.reuse, 0x9, !P3 ;  /* 0x000000090600780c */ /* 0x040fe40005f61670 */
[----:B------:R-:W-:Y:S02]  /*4d80*/  ISETP.LT.OR P2, PT, R6, 0x9, !P2 ;  /* 0x000000090600780c */ /* 0x000fe40005741670 */
[----:B------:R-:W-:Y:S02]  /*4d90*/  F2FP.SATFINITE.E5M2.F32.PACK_AB_MERGE_C R59, RZ, R59, RZ ;  /* 0x0000003bff3b723e */ /* 0x000fe400048060ff */
[----:B0-----:R-:W-:Y:S02]  /*4da0*/  F2FP.SATFINITE.E5M2.F32.PACK_AB_MERGE_C R5, RZ, R58, RZ ;  /* 0x0000003aff05723e */ /* 0x001fe400048060ff */
[----:B------:R-:W-:Y:S01]  /*4db0*/  F2FP.SATFINITE.E5M2.F32.PACK_AB_MERGE_C R57, RZ, R57, RZ ;  /* 0x00000039ff39723e */ /* 0x000fe200048060ff */
[----:B------:R0:W-:Y:S01]  /*4dc0*/  @!P1 STG.E.U8 desc[UR20][R16.64+0x30], R59 ;  /* 0x0000303b10009986 */ /* 0x0001e2000c101114 */
[----:B-1----:R-:W-:-:S02]  /*4dd0*/  F2FP.SATFINITE.E5M2.F32.PACK_AB_MERGE_C R21, RZ, R56, RZ ;  /* 0x00000038ff15723e */ /* 0x002fc400048060ff */
[----:B------:R-:W-:Y:S01]  /*4de0*/  F2FP.SATFINITE.E5M2.F32.PACK_AB_MERGE_C R23, RZ, R23, RZ ;  /* 0x00000017ff17723e */ /* 0x000fe200048060ff */
[----:B------:R0:W-:Y:S01]  /*4df0*/  @!P0 STG.E.U8 desc[UR20][R16.64+0x31], R5 ;  /* 0x0000310510008986 */ /* 0x0001e2000c101114 */
[----:B------:R-:W-:-:S03]  /*4e00*/  F2FP.SATFINITE.E5M2.F32.PACK_AB_MERGE_C R25, RZ, R22, RZ ;  /* 0x00000016ff19723e */ /* 0x000fc600048060ff */
[----:B------:R0:W-:Y:S04]  /*4e10*/  @!P5 STG.E.U8 desc[UR20][R14.64+0x38], R57 ;  /* 0x000038390e00d986 */ /* 0x0001e8000c101114 */
[----:B------:R0:W-:Y:S04]  /*4e20*/  @!P6 STG.E.U8 desc[UR20][R14.64+0x39], R21 ;  /* 0x000039150e00e986 */ /* 0x0001e8000c101114 */
[----:B------:R0:W-:Y:S04]  /*4e30*/  @!P3 STG.E.U8 desc[UR20][R16.64+0x38], R23 ;  /* 0x000038171000b986 */ /* 0x0001e8000c101114 */
[----:B------:R0:W-:Y:S02]  /*4e40*/  @!P2 STG.E.U8 desc[UR20][R16.64+0x39], R25 ;  /* 0x000039191000a986 */ /* 0x0001e4000c101114 */
.L_x_101:
[----:B------:R-:W-:Y:S05]  /*4e50*/  BSYNC B0 ;  /* 0x0000000000007941 */ /* 0x000fea0003800000 */
.L_x_35:
[C---:B------:R-:W-:Y:S01]  /*4e60*/  LEA R2, P0, R8.reuse, R2, 0x1 ;  /* 0x0000000208027211 */ /* 0x040fe200078008ff */
[----:B------:R-:W-:Y:S01]  /*4e70*/  ULDC.64 UR6, c[0x0][0x650] ;  /* 0x0001940000067ab9 */ /* 0x000fe20000000a00 */
[----:B-----5:R-:W-:Y:S01]  /*4e80*/  IMAD.U32 R4, RZ, RZ, UR16 ;  /* 0x00000010ff047e24 */ /* 0x020fe2000f8e00ff */
[----:B0-----:R-:W-:Y:S01]  /*4e90*/  PRMT R14, RZ, 0x7610, R14 ;  /* 0x00007610ff0e7816 */ /* 0x001fe2000000000e */
[----:B------:R-:W-:Y:S01]  /*4ea0*/  IMAD.MOV.U32 R6, RZ, RZ, -0x1 ;  /* 0xffffffffff067424 */ /* 0x000fe200078e00ff */
[----:B------:R-:W-:Y:S01]  /*4eb0*/  LEA.HI.X R3, R8, R3, R0, 0x1, P0 ;  /* 0x0000000308037211 */ /* 0x000fe200000f0c00 */
[----:B------:R0:W-:Y:S01]  /*4ec0*/  SYNCS.ARRIVE.TRANS64.A1T0 RZ, [R4+UR24], RZ ;  /* 0x000000ff04ff79a7 */ /* 0x0001e20008100018 */
[----:B------:R-:W-:Y:S01]  /*4ed0*/  ISETP.GE.U32.AND P0, PT, R2, UR6, PT ;  /* 0x0000000602007c0c */ /* 0x000fe2000bf06070 */
[----:B------:R-:W-:-:S03]  /*4ee0*/  IMAD.MOV.U32 R5, RZ, RZ, -0x1 ;  /* 0xffffffffff057424 */ /* 0x000fc600078e00ff */
[----:B------:R-:W-:Y:S01]  /*4ef0*/  ISETP.GE.U32.AND.EX P0, PT, R3, UR7, PT, P0 ;  /* 0x0000000703007c0c */ /* 0x000fe2000bf06100 */
[----:B0-----:R-:W-:-:S12]  /*4f00*/  IMAD.MOV.U32 R4, RZ, RZ, -0x1 ;  /* 0xffffffffff047424 */ /* 0x001fd800078e00ff */
[----:B------:R-:W-:Y:S05]  /*4f10*/  @P0 BRA `(.L_x_102) ;  /* 0x0000000400600947 */ /* 0x000fea0003800000 */
[----:B------:R-:W0:Y:S01]  /*4f20*/  S2R R26, SR_CTAID.X ;  /* 0x00000000001a7919 */ /* 0x000e220000002500 */
[----:B--234-:R-:W2:Y:S01]  /*4f30*/  LDC.64 R20, c[0x0][0x628] ;  /* 0x00018a00ff147b82 */ /* 0x01cea20000000a00 */
[----:B------:R-:W-:Y:S01]  /*4f40*/  ULDC UR6, c[0x0][0x150] ;  /* 0x0000540000067ab9 */ /* 0x000fe20000000800 */
[----:B-1----:R-:W-:Y:S01]  /*4f50*/  IMAD.MOV.U32 R16, RZ, RZ, R2 ;  /* 0x000000ffff107224 */ /* 0x002fe200078e0002 */
[----:B------:R-:W1:Y:S01]  /*4f60*/  S2R R28, SR_CTAID.Y ;  /* 0x00000000001c7919 */ /* 0x000e620000002600 */
[----:B------:R-:W-:-:S04]  /*4f70*/  IMAD.MOV.U32 R17, RZ, RZ, R3 ;  /* 0x000000ffff117224 */ /* 0x000fc800078e0003 */
[----:B------:R-:W3:Y:S08]  /*4f80*/  LDC R29, c[0x0][0x144] ;  /* 0x00005100ff1d7b82 */ /* 0x000ef00000000800 */
[----:B------:R-:W4:Y:S08]  /*4f90*/  LDC R6, c[0x0][0x630] ;  /* 0x00018c00ff067b82 */ /* 0x000f300000000800 */
[----:B------:R-:W1:Y:S01]  /*4fa0*/  LDC.64 R24, c[0x0][0x620] ;  /* 0x00018800ff187b82 */ /* 0x000e620000000a00 */
[----:B--2---:R-:W-:-:S04]  /*4fb0*/  ISETP.NE.U32.AND P0, PT, R20, RZ, PT ;  /* 0x000000ff1400720c */ /* 0x004fc80003f05070 */
[----:B------:R-:W-:Y:S02]  /*4fc0*/  ISETP.NE.AND.EX P0, PT, R21, RZ, PT, P0 ;  /* 0x000000ff1500720c */ /* 0x000fe40003f05300 */
[----:B0-----:R-:W-:-:S05]  /*4fd0*/  I2FP.F32.U32 R4, R26 ;  /* 0x0000001a00047245 */ /* 0x001fca0000201000 */
[----:B------:R-:W-:-:S04]  /*4fe0*/  FMUL R4, R4, UR6 ;  /* 0x0000000604047c20 */ /* 0x000fc80008400000 */
[----:B------:R0:W2:Y:S02]  /*4ff0*/  F2I.U32.TRUNC.NTZ R27, R4 ;  /* 0x00000004001b7305 */ /* 0x0000a4000020f000 */
[----:B---34-:R-:W-:Y:S05]  /*5000*/  @!P0 BRA `(.L_x_103) ;  /* 0x0000000000288947 */ /* 0x018fea0003800000 */
[----:B------:R-:W3:Y:S02]  /*5010*/  LDC R5, c[0x0][0x634] ;  /* 0x00018d00ff057b82 */ /* 0x000ee40000000800 */
[----:B---3--:R-:W-:-:S05]  /*5020*/  IADD3 R17, P0, R2, R5, RZ ;  /* 0x0000000502117210 */ /* 0x008fca0007f1e0ff */
[----:B------:R-:W-:-:S04]  /*5030*/  IMAD.X R23, RZ, RZ, R3, P0 ;  /* 0x000000ffff177224 */ /* 0x000fc800000e0603 */
[----:B0-----:R-:W-:-:S04]  /*5040*/  IMAD.WIDE.U32 R4, R23, R20, RZ ;  /* 0x0000001417047225 */ /* 0x001fc800078e00ff */
[----:B------:R-:W-:-:S04]  /*5050*/  IMAD.WIDE.U32 R14, P0, R17, R21, R4 ;  /* 0x00000015110e7225 */ /* 0x000fc80007800004 */
[----:B------:R-:W-:-:S04]  /*5060*/  IMAD.WIDE.U32 R4, R17, R20, RZ ;  /* 0x0000001411047225 */ /* 0x000fc800078e00ff */
[----:B------:R-:W-:Y:S01]  /*5070*/  IMAD.X R17, RZ, RZ, RZ, P0 ;  /* 0x000000ffff117224 */ /* 0x000fe200000e06ff */
[----:B------:R-:W-:Y:S01]  /*5080*/  IADD3 RZ, P0, R5, R14, RZ ;  /* 0x0000000e05ff7210 */ /* 0x000fe20007f1e0ff */
[----:B------:R-:W-:-:S04]  /*5090*/  IMAD.MOV.U32 R16, RZ, RZ, R15 ;  /* 0x000000ffff107224 */ /* 0x000fc800078e000f */
[----:B------:R-:W-:-:S08]  /*50a0*/  IMAD.WIDE.U32.X R16, R23, R21, R16, P0 ;  /* 0x0000001517107225 */ /* 0x000fd000000e0410 */
.L_x_103:
[-CC-:B------:R-:W-:Y:S01]  /*50b0*/  SHF.R.U64 R22, R16, R6.reuse, R17.reuse ;  /* 0x0000000610167219 */ /* 0x180fe20000001211 */
[----:B------:R-:W3:Y:S01]  /*50c0*/  LDC.64 R32, c[0x0][0x640] ;  /* 0x00019000ff207b82 */ /* 0x000ee20000000a00 */
[----:B0-----:R-:W-:Y:S01]  /*50d0*/  SHF.R.U32.HI R4, RZ, R6, R17 ;  /* 0x00000006ff047219 */ /* 0x001fe20000011611 */
[----:B--2---:R-:W-:Y:S01]  /*50e0*/  IMAD.MOV R27, RZ, RZ, -R27 ;  /* 0x000000ffff1b7224 */ /* 0x004fe200078e0a1b */
[----:B------:R-:W-:Y:S01]  /*50f0*/  IADD3 R15, P0, RZ, -R22, RZ ;  /* 0x80000016ff0f7210 */ /* 0x000fe20007f1e0ff */
[----:B------:R-:W-:Y:S01]  /*5100*/  ULDC UR6, c[0x0][0x154] ;  /* 0x0000550000067ab9 */ /* 0x000fe20000000800 */
[----:B------:R-:W-:Y:S02]  /*5110*/  IMAD.MOV.U32 R17, RZ, RZ, 0x1 ;  /* 0x00000001ff117424 */ /* 0x000fe400078e00ff */
[----:B------:R-:W-:Y:S01]  /*5120*/  IMAD R27, R29, R27, R26 ;  /* 0x0000001b1d1b7224 */ /* 0x000fe200078e021a */
[----:B------:R-:W0:Y:S01]  /*5130*/  LDC R14, c[0x0][0x618] ;  /* 0x00018600ff0e7b82 */ /* 0x000e220000000800 */
[----:B------:R-:W-:-:S04]  /*5140*/  IMAD.X R5, RZ, RZ, ~R4, P0 ;  /* 0x000000ffff057224 */ /* 0x000fc800000e0e04 */
[-C--:B-1----:R-:W-:Y:S02]  /*5150*/  IMAD R6, R5, R24.reuse, RZ ;  /* 0x0000001805067224 */ /* 0x082fe400078e02ff */
[C---:B------:R-:W-:Y:S01]  /*5160*/  IMAD.WIDE.U32 R4, R15.reuse, R24, R2 ;  /* 0x000000180f047225 */ /* 0x040fe200078e0002 */
[----:B------:R-:W1:Y:S03]  /*5170*/  LDC R16, c[0x0][0x608] ;  /* 0x00018200ff107b82 */ /* 0x000e660000000800 */
[----:B------:R-:W-:Y:S01]  /*5180*/  IMAD R15, R15, R25, R6 ;  /* 0x000000190f0f7224 */ /* 0x000fe200078e0206 */
[----:B------:R-:W-:-:S03]  /*5190*/  I2FP.F32.U32 R6, R28 ;  /* 0x0000001c00067245 */ /* 0x000fc60000201000 */
[----:B------:R-:W-:Y:S01]  /*51a0*/  IMAD.IADD R5, R5, 0x1, R15 ;  /* 0x0000000105057824 */ /* 0x000fe200078e020f */
[----:B------:R-:W2:Y:S01]  /*51b0*/  LDC R30, c[0x0][0x658] ;  /* 0x00019600ff1e7b82 */ /* 0x000ea20000000800 */
[----:B---3--:R-:W-:Y:S01]  /*51c0*/  ISETP.NE.U32.AND P0, PT, R32, RZ, PT ;  /* 0x000000ff2000720c */ /* 0x008fe20003f05070 */
[----:B------:R-:W-:-:S03]  /*51d0*/  IMAD.MOV.U32 R15, RZ, RZ, -0x1 ;  /* 0xffffffffff0f7424 */ /* 0x000fc600078e00ff */
[----:B------:R-:W-:-:S03]  /*51e0*/  ISETP.NE.AND.EX P0, PT, R33, RZ, PT, P0 ;  /* 0x000000ff2100720c */ /* 0x000fc60003f05300 */
[----:B------:R-:W3:Y:S01]  /*51f0*/  LDC R25, c[0x0][0x148] ;  /* 0x00005200ff197b82 */ /* 0x000ee20000000800 */
[-CC-:B0-----:R-:W-:Y:S02]  /*5200*/  SHF.R.U64 R20, R4, R14.reuse, R5.reuse ;  /* 0x0000000e04147219 */ /* 0x181fe40000001205 */
[----:B------:R-:W-:Y:S01]  /*5210*/  SHF.R.U32.HI R5, RZ, R14, R5 ;  /* 0x0000000eff057219 */ /* 0x000fe20000011605 */
[----:B------:R-:W-:-:S04]  /*5220*/  FMUL R14, R6, UR6 ;  /* 0x00000006060e7c20 */ /* 0x000fc80008400000 */
[----:B------:R-:W0:Y:S01]  /*5230*/  LDC R26, c[0x0][0x600] ;  /* 0x00018000ff1a7b82 */ /* 0x000e220000000800 */
[----:B------:R4:W0:Y:S01]  /*5240*/  F2I.U32.TRUNC.NTZ R23, R14 ;  /* 0x0000000e00177305 */ /* 0x000822000020f000 */
[-CC-:B-1----:R-:W-:Y:S02]  /*5250*/  SHF.R.U64 R6, R20, R16.reuse, R5.reuse ;  /* 0x0000001014067219 */ /* 0x182fe40000001205 */
[----:B------:R-:W-:-:S04]  /*5260*/  SHF.R.U32.HI R5, RZ, R16, R5 ;  /* 0x00000010ff057219 */ /* 0x000fc80000011605 */
[----:B------:R-:W1:Y:S01]  /*5270*/  LDC R31, c[0x0][0x648] ;  /* 0x00019200ff1f7b82 */ /* 0x000e620000000800 */
[-CC-:B--2---:R-:W-:Y:S02]  /*5280*/  SHF.R.U64 R24, R6, R30.reuse, R5.reuse ;  /* 0x0000001e06187219 */ /* 0x184fe40000001205 */
[-C--:B------:R-:W-:Y:S02]  /*5290*/  SHF.L.U32 R15, R15, R30.reuse, RZ ;  /* 0x0000001e0f0f7219 */ /* 0x080fe400000006ff */
[-C--:B------:R-:W-:Y:S01]  /*52a0*/  SHF.R.U32.HI R5, RZ, R30.reuse, R5 ;  /* 0x0000001eff057219 */ /* 0x080fe20000011605 */
[----:B------:R-:W-:Y:S01]  /*52b0*/  IMAD.MOV.U32 R4, RZ, RZ, R24 ;  /* 0x000000ffff047224 */ /* 0x000fe200078e0018 */
[----:B------:R-:W-:Y:S01]  /*52c0*/  SHF.L.U32 R30, R17, R30, RZ ;  /* 0x0000001e111e7219 */ /* 0x000fe200000006ff */
[----:B------:R-:W2:Y:S01]  /*52d0*/  LDC R34, c[0x0][0x638] ;  /* 0x00018e00ff227b82 */ /* 0x000ea20000000800 */
[----:B------:R-:W-:-:S07]  /*52e0*/  LOP3.LUT R29, RZ, R15, RZ, 0x33, !PT ;  /* 0x0000000fff1d7212 */ /* 0x000fce00078e33ff */
[----:B------:R-:W0:Y:S01]  /*52f0*/  LDC R35, c[0x0][0x610] ;  /* 0x00018400ff237b82 */ /* 0x000e220000000800 */
        /* <DEDUP_REMOVED lines=11> */
.L_x_104:
[----:B-1----:R-:W-:Y:S01]  /*53b0*/  SHF.R.U64 R4, R4, R31, R5 ;  /* 0x0000001f04047219 */ /* 0x002fe20000001205 */
[----:B0-----:R-:W-:Y:S01]  /*53c0*/  VIADD R17, R26, 0xffffffff ;  /* 0xffffffff1a117836 */ /* 0x001fe20000000000 */
[----:B------:R-:W-:Y:S01]  /*53d0*/  LOP3.LUT R15, R6, R29, RZ, 0xc0, !PT ;  /* 0x0000001d060f7212 */ /* 0x000fe200078ec0ff */
[----:B------:R-:W-:Y:S02]  /*53e0*/  IMAD.MOV R23, RZ, RZ, -R23 ;  /* 0x000000ffff177224 */ /* 0x000fe400078e0a17 */
[----:B------:R-:W-:Y:S02]  /*53f0*/  IMAD.MOV R5, RZ, RZ, -R4 ;  /* 0x000000ffff057224 */ /* 0x000fe400078e0a04 */
[----:B------:R-:W-:Y:S01]  /*5400*/  IMAD R6, R30, R4, R15 ;  /* 0x000000041e067224 */ /* 0x000fe200078e020f */
[----:B------:R-:W-:Y:S01]  /*5410*/  LOP3.LUT R15, R20, R17, RZ, 0xc0, !PT ;  /* 0x00000011140f7212 */ /* 0x000fe200078ec0ff */
[----:B---3--:R-:W-:Y:S02]  /*5420*/  @P4 IMAD R27, R25, R23, R28 ;  /* 0x00000017191b4224 */ /* 0x008fe400078e021c */
[----:B--2---:R-:W-:-:S02]  /*5430*/  IMAD R4, R5, R34, R24 ;  /* 0x0000002205047224 */ /* 0x004fc400078e0218 */
[----:B------:R-:W-:Y:S02]  /*5440*/  IMAD R6, R6, R35, R27 ;  /* 0x0000002306067224 */ /* 0x000fe400078e021b */
[----:B------:R-:W-:Y:S02]  /*5450*/  IMAD R5, R4, R26, R15 ;  /* 0x0000001a04057224 */ /* 0x000fe400078e020f */
[----:B------:R-:W-:-:S03]  /*5460*/  IMAD.MOV.U32 R14, RZ, RZ, 0x1 ;  /* 0x00000001ff0e7424 */ /* 0x000fc600078e00ff */
[----:B------:R-:W-:Y:S02]  /*5470*/  SEL R4, R5, R6, !P4 ;  /* 0x0000000605047207 */ /* 0x000fe40006000000 */
[----:B------:R-:W-:Y:S01]  /*5480*/  SEL R6, R6, R5, !P4 ;  /* 0x0000000506067207 */ /* 0x000fe20006000000 */
[----:B------:R-:W-:-:S07]  /*5490*/  IMAD.MOV.U32 R5, RZ, RZ, R22 ;  /* 0x000000ffff057224 */ /* 0x000fce00078e0016 */
.L_x_102:
[----:B------:R-:W-:Y:S02]  /*54a0*/  LOP3.LUT P0, RZ, R14, 0xff, RZ, 0xc0, !PT ;  /* 0x000000ff0eff7812 */ /* 0x000fe4000780c0ff */
[----:B------:R-:W-:-:S11]  /*54b0*/  LOP3.LUT R87, R87, 0x1, RZ, 0x3c, !PT ;  /* 0x0000000157577812 */ /* 0x000fd600078e3cff */
[----:B------:R-:W-:Y:S05]  /*54c0*/  @P0 BRA `(.L_x_105) ;  /* 0xffffffbc00ec0947 */ /* 0x000fea000383ffff */
[----:B------:R-:W-:Y:S05]  /*54d0*/  EXIT ;  /* 0x000000000000794d */ /* 0x000fea0003800000 */
.L_x_13:
[----:B------:R-:W-:-:S08]  /*54e0*/  ISETP.NE.AND P0, PT, R20, RZ, PT ;  /* 0x000000ff1400720c */ /* 0x000fd00003f05270 */
[----:B-----5:R-:W0:-:S00]  /*54f0*/  USETMAXREG.DEALLOC.CTAPOOL 0x28 ;  /* 0x00000028000079c8 */ /* 0x020e0000080e0500 */
[----:B------:R-:W-:Y:S05]  /*5500*/  @P0 EXIT ;  /* 0x000000000000094d */ /* 0x000fea0003800000 */
[----:B0-----:R-:W-:Y:S01]  /*5510*/  LOP3.LUT P0, RZ, R16, 0xff, RZ, 0xc0, !PT ;  /* 0x000000ff10ff7812 */ /* 0x001fe2000780c0ff */
[----:B------:R-:W-:Y:S02]  /*5520*/  IMAD.MOV.U32 R12, RZ, RZ, 0x1 ;  /* 0x00000001ff0c7424 */ /* 0x000fe400078e00ff */
[----:B------:R-:W-:-:S10]  /*5530*/  IMAD.MOV.U32 R15, RZ, RZ, RZ ;  /* 0x000000ffff0f7224 */ /* 0x000fd400078e00ff */
[----:B------:R-:W-:Y:S05]  /*5540*/  @!P0 BRA `(.L_x_106) ;  /* 0x0000000c00008947 */ /* 0x000fea0003800000 */
[----:B------:R-:W-:Y:S01]  /*5550*/  LOP3.LUT P0, RZ, R11, 0x1f, RZ, 0xc0, !PT ;  /* 0x0000001f0bff7812 */ /* 0x000fe2000780c0ff */
[----:B------:R-:W-:Y:S01]  /*5560*/  ULDC UR5, c[0x0][0x658] ;  /* 0x0001960000057ab9 */ /* 0x000fe20000000800 */
[----:B------:R-:W-:Y:S01]  /*5570*/  UMOV UR6, 0xffffffff ;  /* 0xffffffff00067882 */ /* 0x000fe20000000000 */
[----:B------:R-:W-:Y:S01]  /*5580*/  BSSY B0, `(.L_x_106) ;  /* 0x00000bc000007945 */ /* 0x000fe20003800000 */
[----:B------:R-:W-:Y:S01]  /*5590*/  USHF.L.U32 UR6, UR6, UR5, URZ ;  /* 0x0000000506067299 */ /* 0x000fe2000800063f */
[C---:B------:R-:W-:Y:S01]  /*55a0*/  ISETP.NE.AND P2, PT, R10.reuse, RZ, PT ;  /* 0x000000ff0a00720c */ /* 0x040fe20003f45270 */
[----:B------:R-:W-:Y:S01]  /*55b0*/  IMAD.MOV.U32 R14, RZ, RZ, 0x1 ;  /* 0x00000001ff0e7424 */ /* 0x000fe200078e00ff */
[----:B------:R-:W-:Y:S01]  /*55c0*/  ISETP.NE.OR P0, PT, R10, RZ, !P0 ;  /* 0x000000ff0a00720c */ /* 0x000fe20004705670 */
[----:B------:R-:W-:Y:S01]  /*55d0*/  IMAD.MOV.U32 R12, RZ, RZ, 0x1 ;  /* 0x00000001ff0c7424 */ /* 0x000fe200078e00ff */
[----:B------:R-:W-:Y:S01]  /*55e0*/  LOP3.LUT R13, R7, 0x2, RZ, 0xfc, !PT ;  /* 0x00000002070d7812 */ /* 0x000fe200078efcff */
[----:B------:R-:W-:Y:S01]  /*55f0*/  IMAD.MOV.U32 R15, RZ, RZ, RZ ;  /* 0x000000ffff0f7224 */ /* 0x000fe200078e00ff */
[----:B------:R-:W-:Y:S01]  /*5600*/  ULDC UR4, c[0x0][0x600] ;  /* 0x0001800000047ab9 */ /* 0x000fe20000000800 */
[----:B------:R-:W-:Y:S01]  /*5610*/  UMOV UR7, 0x1 ;  /* 0x0000000100077882 */ /* 0x000fe20000000000 */
[----:B------:R-:W-:-:S02]  /*5620*/  UIADD3 UR22, UR13, 0x1, URZ ;  /* 0x000000010d167890 */ /* 0x000fc4000fffe03f */
[----:B------:R-:W-:Y:S02]  /*5630*/  UIADD3 UR16, UR4, -0x1, URZ ;  /* 0xffffffff04107890 */ /* 0x000fe4000fffe03f */
[----:B------:R-:W-:Y:S02]  /*5640*/  USHF.L.U32 UR18, UR7, UR5, URZ ;  /* 0x0000000507127299 */ /* 0x000fe4000800063f */
[----:B------:R-:W-:Y:S01]  /*5650*/  ULOP3.LUT UR17, URZ, UR6, URZ, 0x33, !UPT ;  /* 0x000000063f117292 */ /* 0x000fe2000f8e333f */
[----:B------:R-:W-:-:S11]  /*5660*/  ULDC.64 UR20, c[0x0][0x198] ;  /* 0x0000660000147ab9 */ /* 0x000fd60000000a00 */
.L_x_118:
[----:B------:R-:W-:-:S03]  /*5670*/  UMOV UR4, 0xffffffff ;  /* 0xffffffff00047882 */ /* 0x000fc60000000000 */
[----:B------:R-:W-:Y:S05]  /*5680*/  BRA.DIV UR4, `(.L_x_107) ;  /* 0x0000000e04f47947 */ /* 0x000fea000b800000 */
[----:B------:R-:W-:-:S13]  /*5690*/  ELECT P1, URZ, PT ;  /* 0x00000000003f782f */ /* 0x000fda0003820000 */
.L_x_132:
[----:B------:R-:W0:Y:S01]  /*56a0*/  LDC R10, c[0x0][0x28c] ;  /* 0x0000a300ff0a7b82 */ /* 0x000e220000000800 */
[----:B------:R-:W-:Y:S01]  /*56b0*/  BSSY B1, `(.L_x_108) ;  /* 0x0000035000017945 */ /* 0x000fe20003800000 */
[----:B0-----:R-:W-:-:S13]  /*56c0*/  ISETP.LT.OR P1, PT, R10, 0x1, !P1 ;  /* 0x000000010a00780c */ /* 0x001fda0004f21670 */
[----:B------:R-:W-:Y:S05]  /*56d0*/  @P1 BRA `(.L_x_109) ;  /* 0x0000000000c81947 */ /* 0x000fea0003800000 */
[----:B------:R-:W-:Y:S02]  /*56e0*/  IMAD.SHL.U32 R16, R4, 0x40, RZ ;  /* 0x0000004004107824 */ /* 0x000fe400078e00ff */
[----:B------:R-:W-:Y:S02]  /*56f0*/  IMAD.SHL.U32 R17, R6, 0x40, RZ ;  /* 0x0000004006117824 */ /* 0x000fe400078e00ff */
[----:B------:R-:W-:Y:S02]  /*5700*/  IMAD.MOV.U32 R18, RZ, RZ, RZ ;  /* 0x000000ffff127224 */ /* 0x000fe400078e00ff */
[----:B------:R-:W-:Y:S02]  /*5710*/  IMAD.U32 R20, RZ, RZ, UR22 ;  /* 0x00000016ff147e24 */ /* 0x000fe4000f8e00ff */
[----:B------:R-:W-:Y:S02]  /*5720*/  IMAD.MOV.U32 R4, RZ, RZ, R12 ;  /* 0x000000ffff047224 */ /* 0x000fe400078e000c */
[----:B------:R-:W-:-:S07]  /*5730*/  IMAD.MOV.U32 R6, RZ, RZ, R15 ;  /* 0x000000ffff067224 */ /* 0x000fce00078e000f */
.L_x_113:
[----:B------:R-:W0:Y:S01]  /*5740*/  S2R R11, SR_CgaCtaId ;  /* 0x00000000000b7919 */ /* 0x000e220000008800 */
[----:B------:R-:W-:-:S04]  /*5750*/  MOV R10, 0x400 ;  /* 0x00000400000a7802 */ /* 0x000fc80000000f00 */
[----:B0-----:R-:W-:Y:S02]  /*5760*/  LEA R21, R11, R10, 0x18 ;  /* 0x0000000a0b157211 */ /* 0x001fe400078ec0ff */
[----:B------:R-:W-:Y:S01]  /*5770*/  SHF.L.U32 R10, R4, 0x1f, RZ ;  /* 0x0000001f040a7819 */ /* 0x000fe200000006ff */
[----:B------:R-:W0:Y:S02]  /*5780*/  @!P2 LDC R11, c[0x0][0x500] ;  /* 0x00014000ff0bab82 */ /* 0x000e240000000800 */
[----:B------:R-:W-:-:S04]  /*5790*/  IMAD R19, R6, 0x8, R21 ;  /* 0x0000000806137824 */ /* 0x000fc800078e0215 */
[----:B------:R-:W1:Y:S02]  /*57a0*/  SYNCS.PHASECHK.TRANS64.TRYWAIT P1, [R19+URZ+0x28], R10 ;  /* 0x0000280a130075a7 */ /* 0x000e64000802017f */
[----:B-1----:R-:W-:Y:S05]  /*57b0*/  @!P1 BRA `(.L_x_110) ;  /* 0x0000000c00c89947 */ /* 0x002fea0003800000 */
.L_x_133:
[----:B-1----:R-:W-:Y:S01]  /*57c0*/  PRMT R10, R13, 0x9910, RZ ;  /* 0x000099100d0a7816 */ /* 0x002fe200000000ff */
[----:B0-----:R0:W-:Y:S03]  /*57d0*/  @!P2 SYNCS.ARRIVE.TRANS64 RZ, [R19+URZ], R11 ;  /* 0x0000000b13ffa9a7 */ /* 0x0011e6000800003f */
[----:B------:R-:W-:-:S13]  /*57e0*/  ISETP.NE.AND P1, PT, R10, 0x2, PT ;  /* 0x000000020a00780c */ /* 0x000fda0003f25270 */
[----:B0-----:R-:W-:Y:S05]  /*57f0*/  @P1 BRA `(.L_x_111) ;  /* 0x0000000000041947 */ /* 0x001fea0003800000 */
[----:B------:R-:W-:Y:S01]  /*5800*/  BPT.TRAP 0x1 ;  /* 0x000000040000795c */ /* 0x000fe20000300000 */
.L_x_111:
[----:B------:R-:W-:Y:S05]  /*5810*/  @P0 BRA `(.L_x_112) ;  /* 0x0000000000040947 */ /* 0x000fea0003800000 */
[----:B------:R-:W-:Y:S01]  /*5820*/  BPT.TRAP 0x1 ;  /* 0x000000040000795c */ /* 0x000fe20000300000 */
.L_x_112:
[----:B------:R-:W-:Y:S01]  /*5830*/  IMAD R21, R6, 0x1000, R21 ;  /* 0x0000100006157824 */ /* 0x000fe200078e0215 */
[----:B------:R-:W-:Y:S01]  /*5840*/  R2UR UR9, R19 ;  /* 0x00000000130972ca */ /* 0x000fe200000e0000 */
[----:B------:R-:W-:Y:S01]  /*5850*/  VIADD R20, R20, 0xffffffff ;  /* 0xffffffff14147836 */ /* 0x000fe20000000000 */
[----:B------:R-:W-:Y:S01]  /*5860*/  UIADD3 UR4, UP0, UR20, 0xf0, URZ ;  /* 0x000000f014047890 */ /* 0x000fe2000ff1e03f */
[----:B------:R-:W-:Y:S01]  /*5870*/  R2UR UR11, R17 ;  /* 0x00000000110b72ca */ /* 0x000fe200000e0000 */
[----:B------:R-:W-:Y:S01]  /*5880*/  UIADD3 UR24, UP1, UR20, 0x1f0, URZ ;  /* 0x000001f014187890 */ /* 0x000fe2000ff3e03f */
[----:B------:R-:W-:Y:S01]  /*5890*/  R2UR UR8, R21 ;  /* 0x00000000150872ca */ /* 0x000fe200000e0000 */
[----:B------:R-:W-:Y:S01]  /*58a0*/  UIADD3.X UR5, URZ, UR21, URZ, UP0, !UPT ;  /* 0x000000153f057290 */ /* 0x000fe200087fe43f */
[----:B------:R-:W-:Y:S01]  /*58b0*/  R2UR UR10, R18 ;  /* 0x00000000120a72ca */ /* 0x000fe200000e0000 */
[----:B------:R-:W-:Y:S01]  /*58c0*/  VIADD R6, R6, 0x1 ;  /* 0x0000000106067836 */ /* 0x000fe20000000000 */
[----:B------:R-:W-:Y:S01]  /*58d0*/  R2UR UR12, R5 ;  /* 0x00000000050c72ca */ /* 0x000fe200000e0000 */
[----:B------:R-:W-:Y:S01]  /*58e0*/  UIADD3.X UR25, URZ, UR21, URZ, UP1, !UPT ;  /* 0x000000153f197290 */ /* 0x000fe20008ffe43f */
[----:B------:R-:W-:Y:S01]  /*58f0*/  R2UR UR19, R16 ;  /* 0x00000000101372ca */ /* 0x000fe200000e0000 */
[----:B------:R-:W-:Y:S01]  /*5900*/  UMOV UR6, 0x0 ;  /* 0x0000000000067882 */ /* 0x000fe20000000000 */
[----:B------:R-:W-:Y:S01]  /*5910*/  ISETP.GT.AND P3, PT, R20, 0x1, PT ;  /* 0x000000011400780c */ /* 0x000fe20003f64270 */
[----:B------:R-:W-:Y:S01]  /*5920*/  UMOV UR7, 0x10000000 ;  /* 0x1000000000077882 */ /* 0x000fe20000000000 */
[----:B------:R-:W-:Y:S01]  /*5930*/  ISETP.NE.AND P1, PT, R6, 0x5, PT ;  /* 0x000000050600780c */ /* 0x000fe20003f25270 */
[----:B------:R-:W-:-:S02]  /*5940*/  VIADD R18, R18, 0x40 ;  /* 0x0000004012127836 */ /* 0x000fc40000000000 */
[----:B------:R-:W-:Y:S01]  /*5950*/  UIADD3 UR14, UR8, 0x180, URZ ;  /* 0x00000180080e7890 */ /* 0x000fe2000fffe03f */
[----:B------:R-:W-:Y:S01]  /*5960*/  SEL R11, RZ, 0x1, P1 ;  /* 0x00000001ff0b7807 */ /* 0x000fe20000800000 */
[----:B------:R-:W-:Y:S01]  /*5970*/  UIADD3 UR15, UR8, 0x5180, URZ ;  /* 0x00005180080f7890 */ /* 0x000fe2000fffe03f */
[----:B------:R-:W-:Y:S02]  /*5980*/  SEL R6, R6, RZ, P1 ;  /* 0x000000ff06067207 */ /* 0x000fe40000800000 */
[----:B------:R-:W-:Y:S02]  /*5990*/  LOP3.LUT R4, R4, R11, RZ, 0x3c, !PT ;  /* 0x0000000b04047212 */ /* 0x000fe400078e3cff */
[----:B------:R-:W-:Y:S02]  /*59a0*/  UMOV UR8, UR14 ;  /* 0x0000000e00087c82 */ /* 0x000fe40008000000 */
[----:B------:R0:W-:Y:S02]  /*59b0*/  UTMALDG.3D [UR8], [UR4], desc[UR6] ;  /* 0x00000608040075b4 */ /* 0x0001e40008011000 */
[----:B0-----:R-:W-:Y:S01]  /*59c0*/  UMOV UR8, UR15 ;  /* 0x0000000f00087c82 */ /* 0x001fe20008000000 */
[----:B------:R-:W-:-:S02]  /*59d0*/  UMOV UR11, UR19 ;  /* 0x00000013000b7c82 */ /* 0x000fc40008000000 */
[----:B------:R0:W-:Y:S02]  /*59e0*/  UTMALDG.3D [UR8], [UR24], desc[UR6] ;  /* 0x00000608180075b4 */ /* 0x0001e40008011000 */
[----:B0-----:R-:W-:Y:S05]  /*59f0*/  @P3 BRA `(.L_x_113) ;  /* 0xfffffffc00503947 */ /* 0x001fea000383ffff */
.L_x_109:
[----:B------:R-:W-:Y:S05]  /*5a00*/  BSYNC B1 ;  /* 0x0000000000017941 */ /* 0x000fea0003800000 */
.L_x_108:
[----:B------:R-:W-:Y:S01]  /*5a10*/  LOP3.LUT P5, RZ, R14, 0xff, RZ, 0xc0, !PT ;  /* 0x000000ff0eff7812 */ /* 0x000fe200078ac0ff */
[----:B------:R-:W-:Y:S01]  /*5a20*/  VIADD R6, R15, UR13 ;  /* 0x0000000d0f067c36 */ /* 0x000fe20008000000 */
[----:B------:R-:W-:Y:S01]  /*5a30*/  ULDC.64 UR4, c[0x0][0x650] ;  /* 0x0001940000047ab9 */ /* 0x000fe20000000a00 */
[----:B------:R-:W-:Y:S01]  /*5a40*/  IMAD.U32 R11, RZ, RZ, UR13 ;  /* 0x0000000dff0b7e24 */ /* 0x000fe2000f8e00ff */
[----:B------:R-:W-:Y:S01]  /*5a50*/  UISETP.GE.U32.AND UP0, UPT, UR13, 0x5, UPT ;  /* 0x000000050d00788c */ /* 0x000fe2000bf06070 */
[----:B------:R-:W-:Y:S01]  /*5a60*/  BSSY B1, `(.L_x_114) ;  /* 0x000006b000017945 */ /* 0x000fe20003800000 */
[----:B------:R-:W-:Y:S02]  /*5a70*/  ISETP.GT.U32.AND P1, PT, R6, 0x4, PT ;  /* 0x000000040600780c */ /* 0x000fe40003f24070 */
[----:B------:R-:W-:Y:S02]  /*5a80*/  PRMT R14, RZ, 0x7610, R14 ;  /* 0x00007610ff0e7816 */ /* 0x000fe4000000000e */
[----:B------:R-:W-:-:S02]  /*5a90*/  ISETP.LT.U32.AND P1, PT, R11, 0x5, P1 ;  /* 0x000000050b00780c */ /* 0x000fc40000f21070 */
[----:B------:R-:W-:Y:S01]  /*5aa0*/  PLOP3.LUT P3, PT, PT, PT, UP0, 0x80, 0x0 ;  /* 0x000000000000781c */ /* 0x000fe20003f6f008 */
[----:B------:R-:W0:Y:S01]  /*5ab0*/  @P5 S2R R5, SR_CgaCtaId ;  /* 0x0000000000055919 */ /* 0x000e220000008800 */
[----:B------:R-:W-:-:S04]  /*5ac0*/  @P5 MOV R4, 0x400 ;  /* 0x0000040000045802 */ /* 0x000fc80000000f00 */
[----:B0-----:R-:W-:Y:S01]  /*5ad0*/  @P5 LEA R10, R5, R4, 0x18 ;  /* 0x00000004050a5211 */ /* 0x001fe200078ec0ff */
[----:B------:R-:W-:-:S03]  /*5ae0*/  IMAD.WIDE.U32 R4, R6, -0x33333333, RZ ;  /* 0xcccccccd06047825 */ /* 0x000fc600078e00ff */
[----:B------:R0:W-:Y:S01]  /*5af0*/  @P5 SYNCS.ARRIVE.TRANS64.A1T0 RZ, [R10+URZ+0x88], RZ ;  /* 0x000088ff0aff59a7 */ /* 0x0001e2000810003f */
[----:B------:R-:W-:Y:S01]  /*5b00*/  IADD3 R2, P5, R2, R8, RZ ;  /* 0x0000000802027210 */ /* 0x000fe20007fbe0ff */
[----:B------:R-:W-:Y:S01]  /*5b10*/  IMAD.MOV.U32 R4, RZ, RZ, -0x1 ;  /* 0xffffffffff047424 */ /* 0x000fe200078e00ff */
[----:B------:R-:W-:Y:S02]  /*5b20*/  SHF.R.U32.HI R11, RZ, 0x2, R5 ;  /* 0x00000002ff0b7819 */ /* 0x000fe40000011605 */
[----:B------:R-:W-:Y:S01]  /*5b30*/  SEL R5, RZ, 0x1, !P1 ;  /* 0x00000001ff057807 */ /* 0x000fe20004800000 */
[----:B------:R-:W-:Y:S01]  /*5b40*/  IMAD.X R3, R3, 0x1, R0, P5 ;  /* 0x0000000103037824 */ /* 0x000fe200028e0600 */
[----:B------:R-:W-:Y:S01]  /*5b50*/  ISETP.GE.U32.AND P1, PT, R2, UR4, PT ;  /* 0x0000000402007c0c */ /* 0x000fe2000bf26070 */
[----:B------:R-:W-:Y:S01]  /*5b60*/  IMAD R15, R11, -0x5, R6 ;  /* 0xfffffffb0b0f7824 */ /* 0x000fe200078e0206 */
[----:B------:R-:W-:Y:S01]  /*5b70*/  LOP3.LUT R12, R12, R5, RZ, 0x3c, !PT ;  /* 0x000000050c0c7212 */ /* 0x000fe200078e3cff */
[----:B------:R-:W-:Y:S01]  /*5b80*/  IMAD.MOV.U32 R6, RZ, RZ, -0x1 ;  /* 0xffffffffff067424 */ /* 0x000fe200078e00ff */
[----:B------:R-:W-:Y:S01]  /*5b90*/  ISETP.GE.U32.AND.EX P1, PT, R3, UR5, PT, P1 ;  /* 0x0000000503007c0c */ /* 0x000fe2000bf26110 */
[----:B------:R-:W-:Y:S01]  /*5ba0*/  IMAD.MOV.U32 R5, RZ, RZ, -0x1 ;  /* 0xffffffffff057424 */ /* 0x000fe200078e00ff */
[----:B------:R-:W-:-:S02]  /*5bb0*/  @P3 LOP3.LUT R12, R12, 0x1, R11, 0x78, !PT ;  /* 0x000000010c0c3812 */ /* 0x000fc400078e780b */
[----:B0-----:R-:W-:-:S09]  /*5bc0*/  PRMT R10, RZ, 0x7610, R10 ;  /* 0x00007610ff0a7816 */ /* 0x001fd2000000000a */
[----:B------:R-:W-:Y:S05]  /*5bd0*/  @P1 BRA `(.L_x_115) ;  /* 0x00000004004c1947 */ /* 0x000fea0003800000 */
[----:B------:R-:W0:Y:S01]  /*5be0*/  S2R R17, SR_CTAID.X ;  /* 0x0000000000117919 */ /* 0x000e220000002500 */
[----:B------:R-:W-:Y:S01]  /*5bf0*/  ULDC.64 UR4, c[0x0][0x628] ;  /* 0x00018a0000047ab9 */ /* 0x000fe20000000a00 */
[----:B------:R-:W1:Y:S01]  /*5c00*/  LDC R18, c[0x0][0x144] ;  /* 0x00005100ff127b82 */ /* 0x000e620000000800 */
[----:B------:R-:W-:Y:S01]  /*5c10*/  ISETP.NE.U32.AND P1, PT, RZ, UR4, PT ;  /* 0x00000004ff007c0c */ /* 0x000fe2000bf25070 */
[----:B------:R-:W2:Y:S01]  /*5c20*/  S2R R6, SR_CTAID.Y ;  /* 0x0000000000067919 */ /* 0x000ea20000002600 */
[----:B------:R-:W-:Y:S01]  /*5c30*/  ULDC UR6, c[0x0][0x150] ;  /* 0x0000540000067ab9 */ /* 0x000fe20000000800 */
[----:B------:R-:W-:Y:S01]  /*5c40*/  ULDC UR7, c[0x0][0x630] ;  /* 0x00018c0000077ab9 */ /* 0x000fe20000000800 */
[----:B------:R-:W-:Y:S01]  /*5c50*/  ISETP.NE.AND.EX P1, PT, RZ, UR5, PT, P1 ;  /* 0x00000005ff007c0c */ /* 0x000fe2000bf25310 */
[----:B------:R-:W-:Y:S01]  /*5c60*/  IMAD.MOV.U32 R4, RZ, RZ, R2 ;  /* 0x000000ffff047224 */ /* 0x000fe200078e0002 */
[----:B0-----:R-:W-:-:S05]  /*5c70*/  I2FP.F32.U32 R5, R17 ;  /* 0x0000001100057245 */ /* 0x001fca0000201000 */
[----:B------:R-:W-:Y:S01]  /*5c80*/  FMUL R20, R5, UR6 ;  /* 0x0000000605147c20 */ /* 0x000fe20008400000 */
[----:B------:R-:W-:-:S05]  /*5c90*/  IMAD.MOV.U32 R5, RZ, RZ, R3 ;  /* 0x000000ffff057224 */ /* 0x000fca00078e0003 */
[----:B--2---:R-:W-:Y:S05]  /*5ca0*/  @!P1 BRA `(.L_x_116) ;  /* 0x0000000000289947 */ /* 0x004fea0003800000 */
[----:B------:R-:W-:Y:S02]  /*5cb0*/  ULDC UR6, c[0x0][0x634] ;  /* 0x00018d0000067ab9 */ /* 0x000fe40000000800 */
[----:B------:R-:W-:-:S05]  /*5cc0*/  IADD3 R5, P1, R2, UR6, RZ ;  /* 0x0000000602057c10 */ /* 0x000fca000ff3e0ff */
[----:B------:R-:W-:-:S04]  /*5cd0*/  IMAD.X R19, RZ, RZ, R3, P1 ;  /* 0x000000ffff137224 */ /* 0x000fc800008e0603 */
[----:B------:R-:W-:-:S04]  /*5ce0*/  IMAD.WIDE.U32 R10, R19, UR4, RZ ;  /* 0x00000004130a7c25 */ /* 0x000fc8000f8e00ff */
[----:B------:R-:W-:-:S04]  /*5cf0*/  IMAD.WIDE.U32 R10, P1, R5, UR5, R10 ;  /* 0x00000005050a7c25 */ /* 0x000fc8000f82000a */
[----:B------:R-:W-:-:S04]  /*5d00*/  IMAD.WIDE.U32 R4, R5, UR4, RZ ;  /* 0x0000000405047c25 */ /* 0x000fc8000f8e00ff */
[----:B------:R-:W-:Y:S01]  /*5d10*/  IMAD.MOV.U32 R4, RZ, RZ, R11 ;  /* 0x000000ffff047224 */ /* 0x000fe200078e000b */
[----:B------:R-:W-:Y:S01]  /*5d20*/  IADD3 RZ, P3, R5, R10, RZ ;  /* 0x0000000a05ff7210 */ /* 0x000fe20007f7e0ff */
[----:B------:R-:W-:-:S04]  /*5d30*/  IMAD.X R5, RZ, RZ, RZ, P1 ;  /* 0x000000ffff057224 */ /* 0x000fc800008e06ff */
[----:B------:R-:W-:-:S08]  /*5d40*/  IMAD.WIDE.U32.X R4, R19, UR5, R4, P3 ;  /* 0x0000000513047c25 */ /* 0x000fd000098e0404 */
.L_x_116:
[--C-:B------:R-:W-:Y:S01]  /*5d50*/  SHF.R.U64 R16, R4, UR7, R5.reuse ;  /* 0x0000000704107c19 */ /* 0x100fe20008001205 */
[----:B------:R-:W0:Y:S01]  /*5d60*/  F2I.U32.TRUNC.NTZ R20, R20 ;  /* 0x0000001400147305 */ /* 0x000e22000020f000 */
[----:B------:R-:W-:Y:S01]  /*5d70*/  SHF.R.U32.HI R4, RZ, UR7, R5 ;  /* 0x00000007ff047c19 */ /* 0x000fe20008011605 */
[----:B------:R-:W-:Y:S01]  /*5d80*/  ULDC.64 UR4, c[0x0][0x620] ;  /* 0x0001880000047ab9 */ /* 0x000fe20000000a00 */
[----:B------:R-:W-:Y:S01]  /*5d90*/  IADD3 R11, P1, RZ, -R16, RZ ;  /* 0x80000010ff0b7210 */ /* 0x000fe20007f3e0ff */
[----:B------:R-:W-:Y:S01]  /*5da0*/  ULDC.64 UR6, c[0x0][0x640] ;  /* 0x0001900000067ab9 */ /* 0x000fe20000000a00 */
[----:B------:R-:W2:Y:S03]  /*5db0*/  LDC R21, c[0x0][0x148] ;  /* 0x00005200ff157b82 */ /* 0x000ea60000000800 */
[----:B------:R-:W-:Y:S01]  /*5dc0*/  IMAD.X R4, RZ, RZ, ~R4, P1 ;  /* 0x000000ffff047224 */ /* 0x000fe200008e0e04 */
[----:B------:R-:W-:-:S03]  /*5dd0*/  ISETP.NE.U32.AND P1, PT, RZ, UR6, PT ;  /* 0x00000006ff007c0c */ /* 0x000fc6000bf25070 */
[----:B------:R-:W-:Y:S01]  /*5de0*/  IMAD R10, R4, UR4, RZ ;  /* 0x00000004040a7c24 */ /* 0x000fe2000f8e02ff */
[----:B------:R-:W-:Y:S01]  /*5df0*/  ISETP.NE.AND.EX P1, PT, RZ, UR7, PT, P1 ;  /* 0x00000007ff007c0c */ /* 0x000fe2000bf25310 */
[----:B------:R-:W-:Y:S01]  /*5e00*/  IMAD.WIDE.U32 R4, R11, UR4, R2 ;  /* 0x000000040b047c25 */ /* 0x000fe2000f8e0002 */
[----:B------:R-:W-:-:S03]  /*5e10*/  ULDC UR4, c[0x0][0x618] ;  /* 0x0001860000047ab9 */ /* 0x000fc60000000800 */
[----:B------:R-:W-:Y:S01]  /*5e20*/  IMAD R11, R11, UR5, R10 ;  /* 0x000000050b0b7c24 */ /* 0x000fe2000f8e020a */
[----:B------:R-:W-:Y:S01]  /*5e30*/  ULDC UR5, c[0x0][0x154] ;  /* 0x0000550000057ab9 */ /* 0x000fe20000000800 */
[----:B0-----:R-:W-:Y:S02]  /*5e40*/  IMAD.MOV R10, RZ, RZ, -R20 ;  /* 0x000000ffff0a7224 */ /* 0x001fe400078e0a14 */
[----:B------:R-:W-:Y:S02]  /*5e50*/  IMAD.IADD R5, R5, 0x1, R11 ;  /* 0x0000000105057824 */ /* 0x000fe400078e020b */
[----:B-1----:R-:W-:Y:S01]  /*5e60*/  IMAD R17, R18, R10, R17 ;  /* 0x0000000a12117224 */ /* 0x002fe200078e0211 */
[----:B------:R-:W-:Y:S02]  /*5e70*/  I2FP.F32.U32 R10, R6 ;  /* 0x00000006000a7245 */ /* 0x000fe40000201000 */
[--C-:B------:R-:W-:Y:S02]  /*5e80*/  SHF.R.U64 R18, R4, UR4, R5.reuse ;  /* 0x0000000404127c19 */ /* 0x100fe40008001205 */
[----:B------:R-:W-:Y:S01]  /*5e90*/  SHF.R.U32.HI R5, RZ, UR4, R5 ;  /* 0x00000004ff057c19 */ /* 0x000fe20008011605 */
[----:B------:R-:W-:Y:S01]  /*5ea0*/  FMUL R10, R10, UR5 ;  /* 0x000000050a0a7c20 */ /* 0x000fe20008400000 */
[----:B------:R-:W-:-:S02]  /*5eb0*/  ULDC UR4, c[0x0][0x608] ;  /* 0x0001820000047ab9 */ /* 0x000fc40000000800 */
[--C-:B------:R-:W-:Y:S01]  /*5ec0*/  SHF.R.U64 R20, R18, UR4, R5.reuse ;  /* 0x0000000412147c19 */ /* 0x100fe20008001205 */
[----:B------:R0:W1:Y:S01]  /*5ed0*/  F2I.U32.TRUNC.NTZ R22, R10 ;  /* 0x0000000a00167305 */ /* 0x000062000020f000 */
[----:B------:R-:W-:Y:S01]  /*5ee0*/  SHF.R.U32.HI R5, RZ, UR4, R5 ;  /* 0x00000004ff057c19 */ /* 0x000fe20008011605 */
[----:B------:R-:W-:-:S03]  /*5ef0*/  ULDC UR4, c[0x0][0x658] ;  /* 0x0001960000047ab9 */ /* 0x000fc60000000800 */
[--C-:B------:R-:W-:Y:S02]  /*5f00*/  SHF.R.U64 R19, R20, UR4, R5.reuse ;  /* 0x0000000414137c19 */ /* 0x100fe40008001205 */
[----:B------:R-:W-:-:S03]  /*5f10*/  SHF.R.U32.HI R23, RZ, UR4, R5 ;  /* 0x00000004ff177c19 */ /* 0x000fc60008011605 */
[----:B------:R-:W-:Y:S02]  /*5f20*/  IMAD.MOV.U32 R4, RZ, RZ, R19 ;  /* 0x000000ffff047224 */ /* 0x000fe400078e0013 */
[----:B------:R-:W-:Y:S01]  /*5f30*/  IMAD.MOV.U32 R5, RZ, RZ, R23 ;  /* 0x000000ffff057224 */ /* 0x000fe200078e0017 */
[----:B0-----:R-:W-:Y:S06]  /*5f40*/  @!P1 BRA `(.L_x_117) ;  /* 0x0000000000289947 */ /* 0x001fec0003800000 */
        /* <DEDUP_REMOVED lines=10> */
.L_x_117:
[----:B------:R-:W-:Y:S01]  /*5ff0*/  ULDC UR4, c[0x0][0x648] ;  /* 0x0001920000047ab9 */ /* 0x000fe20000000800 */
[----:B-1----:R-:W-:Y:S01]  /*6000*/  IMAD.MOV R22, RZ, RZ, -R22 ;  /* 0x000000ffff167224 */ /* 0x002fe200078e0a16 */
[----:B------:R-:W-:Y:S01]  /*6010*/  SHF.R.U64 R5, R4, UR4, R5 ;  /* 0x0000000404057c19 */ /* 0x000fe20008001205 */
[----:B------:R-:W-:Y:S01]  /*6020*/  ULDC UR4, c[0x0][0x638] ;  /* 0x00018e0000047ab9 */ /* 0x000fe20000000800 */
[----:B------:R-:W-:Y:S01]  /*6030*/  LOP3.LUT R4, R20, UR17, RZ, 0xc0, !PT ;  /* 0x0000001114047c12 */ /* 0x000fe2000f8ec0ff */
[----:B--2---:R-:W-:Y:S01]  /*6040*/  @P4 IMAD R17, R21, R22, R6 ;  /* 0x0000001615114224 */ /* 0x004fe200078e0206 */
[----:B------:R-:W-:Y:S01]  /*6050*/  LOP3.LUT R18, R18, UR16, RZ, 0xc0, !PT ;  /* 0x0000001012127c12 */ /* 0x000fe2000f8ec0ff */
[----:B------:R-:W-:Y:S01]  /*6060*/  IMAD.MOV R6, RZ, RZ, -R5 ;  /* 0x000000ffff067224 */ /* 0x000fe200078e0a05 */
[----:B------:R-:W-:Y:S01]  /*6070*/  ULDC UR5, c[0x0][0x610] ;  /* 0x0001840000057ab9 */ /* 0x000fe20000000800 */
[----:B------:R-:W-:Y:S02]  /*6080*/  IMAD R4, R5, UR18, R4 ;  /* 0x0000001205047c24 */ /* 0x000fe4000f8e0204 */
[----:B------:R-:W-:Y:S01]  /*6090*/  IMAD R19, R6, UR4, R19 ;  /* 0x0000000406137c24 */ /* 0x000fe2000f8e0213 */
[----:B------:R-:W-:Y:S01]  /*60a0*/  ULDC UR4, c[0x0][0x600] ;  /* 0x0001800000047ab9 */ /* 0x000fe20000000800 */
[----:B------:R-:W-:-:S02]  /*60b0*/  IMAD R17, R4, UR5, R17 ;  /* 0x0000000504117c24 */ /* 0x000fc4000f8e0211 */
[----:B------:R-:W-:Y:S02]  /*60c0*/  IMAD R6, R19, UR4, R18 ;  /* 0x0000000413067c24 */ /* 0x000fe4000f8e0212 */
[----:B------:R-:W-:Y:S02]  /*60d0*/  IMAD.MOV.U32 R10, RZ, RZ, 0x1 ;  /* 0x00000001ff0a7424 */ /* 0x000fe400078e00ff */
[----:B------:R-:W-:Y:S01]  /*60e0*/  IMAD.MOV.U32 R5, RZ, RZ, R16 ;  /* 0x000000ffff057224 */ /* 0x000fe200078e0010 */
[----:B------:R-:W-:Y:S02]  /*60f0*/  SEL R4, R6, R17, !P4 ;  /* 0x0000001106047207 */ /* 0x000fe40006000000 */
[----:B------:R-:W-:-:S07]  /*6100*/  SEL R6, R17, R6, !P4 ;  /* 0x0000000611067207 */ /* 0x000fce0006000000 */
.L_x_115:
[----:B------:R-:W-:Y:S05]  /*6110*/  BSYNC B1 ;  /* 0x0000000000017941 */ /* 0x000fea0003800000 */
.L_x_114:
[----:B------:R-:W-:-:S13]  /*6120*/  LOP3.LUT P1, RZ, R10, 0xff, RZ, 0xc0, !PT ;  /* 0x000000ff0aff7812 */ /* 0x000fda000782c0ff */
[----:B------:R-:W-:Y:S05]  /*6130*/  @P1 BRA `(.L_x_118) ;  /* 0xfffffff4004c1947 */ /* 0x000fea000383ffff */
[----:B------:R-:W-:Y:S05]  /*6140*/  BSYNC B0 ;  /* 0x0000000000007941 */ /* 0x000fea0003800000 */
.L_x_106:
[----:B------:R-:W-:-:S03]  /*6150*/  UMOV UR4, 0xffffffff ;  /* 0xffffffff00047882 */ /* 0x000fc60000000000 */
[----:B------:R-:W-:Y:S05]  /*6160*/  BRA.DIV UR4, `(.L_x_119) ;  /* 0x0000000604707947 */ /* 0x000fea000b800000 */
[----:B------:R-:W-:-:S13]  /*6170*/  ELECT P0, URZ, PT ;  /* 0x00000000003f782f */ /* 0x000fda0003800000 */
.L_x_136:
[----:B------:R-:W-:Y:S04]  /*6180*/  BSSY B0, `(.L_x_120) ;  /* 0x0000034000007945 */ /* 0x000fe80003800000 */
[----:B------:R-:W-:Y:S05]  /*6190*/  @!P0 BRA `(.L_x_121) ;  /* 0x0000000000c88947 */ /* 0x000fea0003800000 */
[----:B------:R-:W-:-:S04]  /*61a0*/  LOP3.LUT R7, R7, 0x2, RZ, 0xfc, !PT ;  /* 0x0000000207077812 */ /* 0x000fc800078efcff */
[----:B------:R-:W-:-:S13]  /*61b0*/  ISETP.NE.AND P0, PT, R7, 0x3, PT ;  /* 0x000000030700780c */ /* 0x000fda0003f05270 */
[----:B------:R-:W-:Y:S05]  /*61c0*/  @!P0 BRA `(.L_x_122) ;  /* 0x0000000000048947 */ /* 0x000fea0003800000 */
[----:B------:R-:W-:Y:S01]  /*61d0*/  BPT.TRAP 0x1 ;  /* 0x000000040000795c */ /* 0x000fe20000300000 */
.L_x_122:
[----:B------:R-:W0:Y:S01]  /*61e0*/  S2R R3, SR_CgaCtaId ;  /* 0x0000000000037919 */ /* 0x000e220000008800 */
[----:B------:R-:W-:Y:S02]  /*61f0*/  MOV R0, 0x400 ;  /* 0x0000040000007802 */ /* 0x000fe40000000f00 */
[----:B------:R-:W-:Y:S02]  /*6200*/  SHF.L.U32 R2, R12, 0x1f, RZ ;  /* 0x0000001f0c027819 */ /* 0x000fe400000006ff */
[----:B0-----:R-:W-:-:S05]  /*6210*/  LEA R0, R3, R0, 0x18 ;  /* 0x0000000003007211 */ /* 0x001fca00078ec0ff */
[----:B------:R-:W-:-:S04]  /*6220*/  VIADD R0, R0, 0x28 ;  /* 0x0000002800007836 */ /* 0x000fc80000000000 */
[C---:B------:R-:W-:Y:S02]  /*6230*/  IMAD R5, R15.reuse, 0x8, R0 ;  /* 0x000000080f057824 */ /* 0x040fe400078e0200 */
[----:B------:R-:W-:Y:S02]  /*6240*/  VIADD R15, R15, 0x1 ;  /* 0x000000010f0f7836 */ /* 0x000fe40000000000 */
[----:B------:R-:W0:Y:S03]  /*6250*/  SYNCS.PHASECHK.TRANS64.TRYWAIT P0, [R5+URZ], R2 ;  /* 0x00000002050075a7 */ /* 0x000e26000800017f */
[----:B------:R-:W-:-:S04]  /*6260*/  ISETP.NE.AND P1, PT, R15, 0x5, PT ;  /* 0x000000050f00780c */ /* 0x000fc80003f25270 */
[----:B------:R-:W-:Y:S02]  /*6270*/  SEL R3, RZ, 0x1, P1 ;  /* 0x00000001ff037807 */ /* 0x000fe40000800000 */
[----:B------:R-:W-:Y:S02]  /*6280*/  SEL R15, R15, RZ, P1 ;  /* 0x000000ff0f0f7207 */ /* 0x000fe40000800000 */
[----:B------:R-:W-:-:S03]  /*6290*/  LOP3.LUT R12, R12, R3, RZ, 0x3c, !PT ;  /* 0x000000030c0c7212 */ /* 0x000fc600078e3cff */
[----:B------:R-:W-:Y:S01]  /*62a0*/  IMAD R7, R15, 0x8, R0 ;  /* 0x000000080f077824 */ /* 0x000fe200078e0200 */
[----:B------:R-:W-:Y:S01]  /*62b0*/  SHF.L.U32 R4, R12, 0x1f, RZ ;  /* 0x0000001f0c047819 */ /* 0x000fe200000006ff */
[----:B0-----:R-:W-:Y:S06]  /*62c0*/  @!P0 BRA `(.L_x_123) ;  /* 0x00000004003c8947 */ /* 0x001fec0003800000 */
.L_x_137:
[----:B------:R-:W1:Y:S01]  /*62d0*/  SYNCS.PHASECHK.TRANS64.TRYWAIT P0, [R7+URZ], R4 ;  /* 0x00000004070075a7 */ /* 0x000e62000800017f */
[----:B0-----:R-:W-:-:S05]  /*62e0*/  VIADD R2, R15, 0x1 ;  /* 0x000000010f027836 */ /* 0x001fca0000000000 */
[----:B------:R-:W-:-:S04]  /*62f0*/  ISETP.NE.AND P1, PT, R2, 0x5, PT ;  /* 0x000000050200780c */ /* 0x000fc80003f25270 */
[----:B------:R-:W-:Y:S02]  /*6300*/  SEL R3, RZ, 0x1, P1 ;  /* 0x00000001ff037807 */ /* 0x000fe40000800000 */
[----:B------:R-:W-:Y:S02]  /*6310*/  SEL R9, R2, RZ, P1 ;  /* 0x000000ff02097207 */ /* 0x000fe40000800000 */
[----:B------:R-:W-:-:S03]  /*6320*/  LOP3.LUT R12, R12, R3, RZ, 0x3c, !PT ;  /* 0x000000030c0c7212 */ /* 0x000fc600078e3cff */
[----:B------:R-:W-:Y:S01]  /*6330*/  IMAD R8, R9, 0x8, R0 ;  /* 0x0000000809087824 */ /* 0x000fe200078e0200 */
[----:B------:R-:W-:Y:S01]  /*6340*/  SHF.L.U32 R5, R12, 0x1f, RZ ;  /* 0x0000001f0c057819 */ /* 0x000fe200000006ff */
[----:B-1----:R-:W-:Y:S06]  /*6350*/  @!P0 BRA `(.L_x_124) ;  /* 0x00000004002c8947 */ /* 0x002fec0003800000 */
.L_x_138:
[----:B------:R-:W1:Y:S01]  /*6360*/  SYNCS.PHASECHK.TRANS64.TRYWAIT P0, [R8+URZ], R5 ;  /* 0x00000005080075a7 */ /* 0x000e62000800017f */
[----:B------:R-:W-:-:S05]  /*6370*/  VIADD R2, R9, 0x1 ;  /* 0x0000000109027836 */ /* 0x000fca0000000000 */
[----:B------:R-:W-:-:S04]  /*6380*/  ISETP.NE.AND P1, PT, R2, 0x5, PT ;  /* 0x000000050200780c */ /* 0x000fc80003f25270 */
[----:B------:R-:W-:Y:S02]  /*6390*/  SEL R3, RZ, 0x1, P1 ;  /* 0x00000001ff037807 */ /* 0x000fe40000800000 */
[----:B0-----:R-:W-:Y:S02]  /*63a0*/  SEL R7, R2, RZ, P1 ;  /* 0x000000ff02077207 */ /* 0x001fe40000800000 */
[----:B------:R-:W-:-:S03]  /*63b0*/  LOP3.LUT R9, R12, R3, RZ, 0x3c, !PT ;  /* 0x000000030c097212 */ /* 0x000fc600078e3cff */
[----:B------:R-:W-:Y:S01]  /*63c0*/  IMAD R11, R7, 0x8, R0 ;  /* 0x00000008070b7824 */ /* 0x000fe200078e0200 */
[----:B------:R-:W-:Y:S01]  /*63d0*/  SHF.L.U32 R6, R9, 0x1f, RZ ;  /* 0x0000001f09067819 */ /* 0x000fe200000006ff */
[----:B-1----:R-:W-:Y:S06]  /*63e0*/  @!P0 BRA `(.L_x_125) ;  /* 0x00000004001c8947 */ /* 0x002fec0003800000 */
.L_x_139:
[----:B------:R-:W1:Y:S01]  /*63f0*/  SYNCS.PHASECHK.TRANS64.TRYWAIT P0, [R11+URZ], R6 ;  /* 0x000000060b0075a7 */ /* 0x000e62000800017f */
[----:B------:R-:W-:-:S05]  /*6400*/  VIADD R2, R7, 0x1 ;  /* 0x0000000107027836 */ /* 0x000fca0000000000 */
[----:B------:R-:W-:-:S04]  /*6410*/  ISETP.NE.AND P1, PT, R2, 0x5, PT ;  /* 0x000000050200780c */ /* 0x000fc80003f25270 */
[----:B------:R-:W-:Y:S02]  /*6420*/  SEL R4, RZ, 0x1, P1 ;  /* 0x00000001ff047807 */ /* 0x000fe40000800000 */
[----:B------:R-:W-:Y:S02]  /*6430*/  SEL R3, R2, RZ, P1 ;  /* 0x000000ff02037207 */ /* 0x000fe40000800000 */
[----:B------:R-:W-:Y:S01]  /*6440*/  LOP3.LUT R4, R9, R4, RZ, 0x3c, !PT ;  /* 0x0000000409047212 */ /* 0x000fe200078e3cff */
[----:B-1----:R-:W-:Y:S06]  /*6450*/  @!P0 BRA `(.L_x_126) ;  /* 0x0000000400148947 */ /* 0x002fec0003800000 */
.L_x_140:
[----:B------:R-:W-:Y:S01]  /*6460*/  IMAD R3, R3, 0x8, R0 ;  /* 0x0000000803037824 */ /* 0x000fe200078e0200 */
[----:B------:R-:W-:-:S07]  /*6470*/  SHF.L.U32 R0, R4, 0x1f, RZ ;  /* 0x0000001f04007819 */ /* 0x000fce00000006ff */
.L_x_127:
[----:B--2---:R2:W3:Y:S02]  /*6480*/  SYNCS.PHASECHK.TRANS64.TRYWAIT P0, [R3+URZ], R0 ;  /* 0x00000000030075a7 */ /* 0x0044e4000800017f */
[----:B---3--:R-:W-:Y:S05]  /*6490*/  @!P0 NANOSLEEP.SYNCS 0x989680 ;  /* 0x009896800000895d */ /* 0x008fea0003900000 */
[----:B------:R-:W3:Y:S02]  /*64a0*/  @!P0 SYNCS.PHASECHK.TRANS64 P0, [R3+URZ], R0 ;  /* 0x00000000030085a7 */ /* 0x000ee4000800007f */
[----:B---3--:R-:W-:Y:S05]  /*64b0*/  @!P0 BRA `(.L_x_127) ;  /* 0xfffffffc00f08947 */ /* 0x008fea000383ffff */
.L_x_121:
[----:B------:R-:W-:Y:S05]  /*64c0*/  BSYNC B0 ;  /* 0x0000000000007941 */ /* 0x000fea0003800000 */
.L_x_120:
[----:B------:R-:W-:Y:S05]  /*64d0*/  EXIT ;  /* 0x000000000000794d */ /* 0x000fea0003800000 */
.L_x_15:
[----:B0-----:R-:W-:-:S04]  /*64e0*/  IMAD.U32 R15, RZ, RZ, UR15 ;  /* 0x0000000fff0f7e24 */ /* 0x001fc8000f8e00ff */
[----:B------:R0:W1:Y:S03]  /*64f0*/  SYNCS.PHASECHK.TRANS64.TRYWAIT P0, [R15+URZ+-0x8], R14 ;  /* 0xfffff80e0f0075a7 */ /* 0x000066000800017f */
[----:B-1----:R-:W-:Y:S05]  /*6500*/  @!P0 NANOSLEEP.SYNCS 0x989680 ;  /* 0x009896800000895d */ /* 0x002fea0003900000 */
[----:B------:R-:W1:Y:S02]  /*6510*/  @!P0 SYNCS.PHASECHK.TRANS64 P0, [R15+URZ+-0x8], R14 ;  /* 0xfffff80e0f0085a7 */ /* 0x000e64000800007f */
[----:B-1----:R-:W-:Y:S05]  /*6520*/  @!P0 BRA `(.L_x_15) ;  /* 0xfffffffc00ec8947 */ /* 0x002fea000383ffff */
[----:B------:R-:W-:Y:S05]  /*6530*/  BRA `(.L_x_128) ;  /* 0xffffffac00ec7947 */ /* 0x000fea000383ffff */
.L_x_20:
[----:B-1----:R-:W-:-:S04]  /*6540*/  IMAD.U32 R15, RZ, RZ, UR6 ;  /* 0x00000006ff0f7e24 */ /* 0x002fc8000f8e00ff */
[----:B------:R1:W2:Y:S03]  /*6550*/  SYNCS.PHASECHK.TRANS64.TRYWAIT P0, [R15+URZ], R14 ;  /* 0x0000000e0f0075a7 */ /* 0x0002a6000800017f */
[----:B--2---:R-:W-:Y:S05]  /*6560*/  @!P0 NANOSLEEP.SYNCS 0x989680 ;  /* 0x009896800000895d */ /* 0x004fea0003900000 */
[----:B------:R-:W2:Y:S02]  /*6570*/  @!P0 SYNCS.PHASECHK.TRANS64 P0, [R15+URZ], R14 ;  /* 0x0000000e0f0085a7 */ /* 0x000ea4000800007f */
[----:B--2---:R-:W-:Y:S05]  /*6580*/  @!P0 BRA `(.L_x_20) ;  /* 0xfffffffc00ec8947 */ /* 0x004fea000383ffff */
[----:B------:R-:W-:Y:S05]  /*6590*/  BRA `(.L_x_19) ;  /* 0xffffffb000947947 */ /* 0x000fea000383ffff */
.L_x_26:
[----:B-1----:R-:W-:-:S04]  /*65a0*/  IMAD.U32 R16, RZ, RZ, UR9 ;  /* 0x00000009ff107e24 */ /* 0x002fc8000f8e00ff */
[----:B------:R1:W2:Y:S03]  /*65b0*/  SYNCS.PHASECHK.TRANS64.TRYWAIT P0, [R16+URZ], R15 ;  /* 0x0000000f100075a7 */ /* 0x0002a6000800017f */
[----:B--2---:R-:W-:Y:S05]  /*65c0*/  @!P0 NANOSLEEP.SYNCS 0x989680 ;  /* 0x009896800000895d */ /* 0x004fea0003900000 */
[----:B------:R-:W2:Y:S02]  /*65d0*/  @!P0 SYNCS.PHASECHK.TRANS64 P0, [R16+URZ], R15 ;  /* 0x0000000f100085a7 */ /* 0x000ea4000800007f */
[----:B--2---:R-:W-:Y:S05]  /*65e0*/  @!P0 BRA `(.L_x_26) ;  /* 0xfffffffc00ec8947 */ /* 0x004fea000383ffff */
[----:B------:R-:W-:Y:S05]  /*65f0*/  BRA `(.L_x_25) ;  /* 0xffffffb400e87947 */ /* 0x000fea000383ffff */
.L_x_34:
[----:B0-----:R-:W-:-:S04]  /*6600*/  IMAD.U32 R15, RZ, RZ, UR15 ;  /* 0x0000000fff0f7e24 */ /* 0x001fc8000f8e00ff */
[----:B------:R0:W1:Y:S03]  /*6610*/  SYNCS.PHASECHK.TRANS64.TRYWAIT P0, [R15+URZ+0x8], R14 ;  /* 0x0000080e0f0075a7 */ /* 0x000066000800017f */
[----:B-1----:R-:W-:Y:S05]  /*6620*/  @!P0 NANOSLEEP.SYNCS 0x989680 ;  /* 0x009896800000895d */ /* 0x002fea0003900000 */
[----:B------:R-:W1:Y:S02]  /*6630*/  @!P0 SYNCS.PHASECHK.TRANS64 P0, [R15+URZ+0x8], R14 ;  /* 0x0000080e0f0085a7 */ /* 0x000e64000800007f */
[----:B-1----:R-:W-:Y:S05]  /*6640*/  @!P0 BRA `(.L_x_34) ;  /* 0xfffffffc00ec8947 */ /* 0x002fea000383ffff */
[----:B------:R-:W-:Y:S05]  /*6650*/  BRA `(.L_x_129) ;  /* 0xffffffc000207947 */ /* 0x000fea000383ffff */
.L_x_107:
[----:B------:R-:W-:Y:S01]  /*6660*/  BSSY B1, `(.L_x_130) ;  /* 0x0000006000017945 */ /* 0x000fe20003800000 */
[----:B------:R-:W-:-:S07]  /*6670*/  IMAD.MOV.U32 R10, RZ, RZ, -0x1 ;  /* 0xffffffffff0a7424 */ /* 0x000fce00078e00ff */
[----:B------:R-:W-:Y:S05]  /*6680*/  WARPSYNC.COLLECTIVE R10, `(.L_x_131) ;  /* 0x000000000a0c7348 */ /* 0x000fea0003c00000 */
[----:B------:R-:W-:Y:S02]  /*6690*/  ELECT P1, UR62, PT ;  /* 0x00000000003e782f */ /* 0x000fe40003820000 */
[----:B------:R-:W-:Y:S01]  /*66a0*/  MOV R10, UR62 ;  /* 0x0000003e000a7c02 */ /* 0x000fe20008000f00 */
[----:B------:R-:W-:Y:S10]  /*66b0*/  ENDCOLLECTIVE ;  /* 0x000000000000791b */ /* 0x000ff40003800000 */
.L_x_131:
[----:B------:R-:W-:Y:S05]  /*66c0*/  BSYNC B1 ;  /* 0x0000000000017941 */ /* 0x000fea0003800000 */
.L_x_130:
[----:B------:R-:W-:Y:S05]  /*66d0*/  BRA `(.L_x_132) ;  /* 0xffffffec00f07947 */ /* 0x000fea000383ffff */
.L_x_110:
[----:B-1----:R1:W2:Y:S02]  /*66e0*/  SYNCS.PHASECHK.TRANS64.TRYWAIT P1, [R19+URZ+0x28], R10 ;  /* 0x0000280a130075a7 */ /* 0x0022a4000802017f */
[----:B--2---:R-:W-:Y:S05]  /*66f0*/  @!P1 NANOSLEEP.SYNCS 0x989680 ;  /* 0x009896800000995d */ /* 0x004fea0003900000 */
[----:B------:R-:W2:Y:S02]  /*6700*/  @!P1 SYNCS.PHASECHK.TRANS64 P1, [R19+URZ+0x28], R10 ;  /* 0x0000280a130095a7 */ /* 0x000ea4000802007f */
[----:B--2---:R-:W-:Y:S05]  /*6710*/  @!P1 BRA `(.L_x_110) ;  /* 0xfffffffc00f09947 */ /* 0x004fea000383ffff */
[----:B------:R-:W-:Y:S05]  /*6720*/  BRA `(.L_x_133) ;  /* 0xfffffff000247947 */ /* 0x000fea000383ffff */
.L_x_119:
[----:B------:R-:W-:Y:S01]  /*6730*/  BSSY B0, `(.L_x_134) ;  /* 0x0000006000007945 */ /* 0x000fe20003800000 */
[----:B------:R-:W-:-:S07]  /*6740*/  IMAD.MOV.U32 R10, RZ, RZ, -0x1 ;  /* 0xffffffffff0a7424 */ /* 0x000fce00078e00ff */
[----:B------:R-:W-:Y:S05]  /*6750*/  WARPSYNC.COLLECTIVE R10, `(.L_x_135) ;  /* 0x000000000a0c7348 */ /* 0x000fea0003c00000 */
[----:B------:R-:W-:Y:S02]  /*6760*/  ELECT P1, UR62, PT ;  /* 0x00000000003e782f */ /* 0x000fe40003820000 */
[----:B------:R-:W-:Y:S01]  /*6770*/  MOV R10, UR62 ;  /* 0x0000003e000a7c02 */ /* 0x000fe20008000f00 */
[----:B------:R-:W-:Y:S10]  /*6780*/  ENDCOLLECTIVE ;  /* 0x000000000000791b */ /* 0x000ff40003800000 */
.L_x_135:
[----:B------:R-:W-:Y:S05]  /*6790*/  BSYNC B0 ;  /* 0x0000000000007941 */ /* 0x000fea0003800000 */
.L_x_134:
[----:B------:R-:W-:Y:S01]  /*67a0*/  PLOP3.LUT P0, PT, P1, PT, PT, 0x80, 0x0 ;  /* 0x000000000000781c */ /* 0x000fe20000f0f070 */
[----:B------:R-:W-:-:S12]  /*67b0*/  BRA `(.L_x_136) ;  /* 0xfffffff800707947 */ /* 0x000fd8000383ffff */
.L_x_123:
[----:B0-----:R0:W1:Y:S02]  /*67c0*/  SYNCS.PHASECHK.TRANS64.TRYWAIT P0, [R5+URZ], R2 ;  /* 0x00000002050075a7 */ /* 0x001064000800017f */
[----:B-1----:R-:W-:Y:S05]  /*67d0*/  @!P0 NANOSLEEP.SYNCS 0x989680 ;  /* 0x009896800000895d */ /* 0x002fea0003900000 */
[----:B------:R-:W1:Y:S02]  /*67e0*/  @!P0 SYNCS.PHASECHK.TRANS64 P0, [R5+URZ], R2 ;  /* 0x00000002050085a7 */ /* 0x000e64000800007f */
[----:B-1----:R-:W-:Y:S05]  /*67f0*/  @!P0 BRA `(.L_x_123) ;  /* 0xfffffffc00f08947 */ /* 0x002fea000383ffff */
[----:B------:R-:W-:Y:S05]  /*6800*/  BRA `(.L_x_137) ;  /* 0xfffffff800b07947 */ /* 0x000fea000383ffff */
.L_x_124:
[----:B0-----:R0:W1:Y:S02]  /*6810*/  SYNCS.PHASECHK.TRANS64.TRYWAIT P0, [R7+URZ], R4 ;  /* 0x00000004070075a7 */ /* 0x001064000800017f */
[----:B-1----:R-:W-:Y:S05]  /*6820*/  @!P0 NANOSLEEP.SYNCS 0x989680 ;  /* 0x009896800000895d */ /* 0x002fea0003900000 */
[----:B------:R-:W1:Y:S02]  /*6830*/  @!P0 SYNCS.PHASECHK.TRANS64 P0, [R7+URZ], R4 ;  /* 0x00000004070085a7 */ /* 0x000e64000800007f */
[----:B-1----:R-:W-:Y:S05]  /*6840*/  @!P0 BRA `(.L_x_124) ;  /* 0xfffffffc00f08947 */ /* 0x002fea000383ffff */
[----:B------:R-:W-:Y:S05]  /*6850*/  BRA `(.L_x_138) ;  /* 0xfffffff800c07947 */ /* 0x000fea000383ffff */
.L_x_125:
[----:B0-----:R0:W1:Y:S02]  /*6860*/  SYNCS.PHASECHK.TRANS64.TRYWAIT P0, [R8+URZ], R5 ;  /* 0x00000005080075a7 */ /* 0x001064000800017f */
[----:B-1----:R-:W-:Y:S05]  /*6870*/  @!P0 NANOSLEEP.SYNCS 0x989680 ;  /* 0x009896800000895d */ /* 0x002fea0003900000 */
[----:B------:R-:W1:Y:S02]  /*6880*/  @!P0 SYNCS.PHASECHK.TRANS64 P0, [R8+URZ], R5 ;  /* 0x00000005080085a7 */ /* 0x000e64000800007f */
[----:B-1----:R-:W-:Y:S05]  /*6890*/  @!P0 BRA `(.L_x_125) ;  /* 0xfffffffc00f08947 */ /* 0x002fea000383ffff */
[----:B------:R-:W-:Y:S05]  /*68a0*/  BRA `(.L_x_139) ;  /* 0xfffffff800d07947 */ /* 0x000fea000383ffff */
.L_x_126:
[----:B-1----:R1:W2:Y:S02]  /*68b0*/  SYNCS.PHASECHK.TRANS64.TRYWAIT P0, [R11+URZ], R6 ;  /* 0x000000060b0075a7 */ /* 0x0022a4000800017f */
[----:B--2---:R-:W-:Y:S05]  /*68c0*/  @!P0 NANOSLEEP.SYNCS 0x989680 ;  /* 0x009896800000895d */ /* 0x004fea0003900000 */
[----:B------:R-:W2:Y:S02]  /*68d0*/  @!P0 SYNCS.PHASECHK.TRANS64 P0, [R11+URZ], R6 ;  /* 0x000000060b0085a7 */ /* 0x000ea4000800007f */
[----:B--2---:R-:W-:Y:S05]  /*68e0*/  @!P0 BRA `(.L_x_126) ;  /* 0xfffffffc00f08947 */ /* 0x004fea000383ffff */
[----:B------:R-:W-:Y:S05]  /*68f0*/  BRA `(.L_x_140) ;  /* 0xfffffff800d87947 */ /* 0x000fea000383ffff */
.L_x_141:
[----:B------:R-:W-:-:S00]  /*6900*/  BRA `(.L_x_141) ;  /* 0xfffffffc00fc7947 */ /* 0x000fc0000383ffff */
[----:B------:R-:W-:-:S00]  /*6910*/  NOP ;  /* 0x0000000000007918 */ /* 0x000fc00000000000 */
        /* <DEDUP_REMOVED lines=14> */
.L_x_142:


//--------------------- .nv.shared._ZN7cutlass13device_kernelINS_4gemm6kernel13GemmUniversalIN4cute5tupleIJiiiiEEENS1_10collective13CollectiveMmaINS1_37MainloopSm90TmaGmmaWarpSpecializedFP8ILi5ENS5_IJNS4_1CILi1EEESB_SB_EEENS1_32KernelTmaWarpSpecializedPingpongEEENS5_IJNSA_ILi64EEESF_SF_EEENS_12float_e5m2_tENS5_IJlSB_lEEESH_SI_NS4_8TiledMMAINS4_8MMA_AtomIJNS4_4SM904GMMA30MMA_64x64x32_F32E5M2E5M2_SS_TNILNSM_7ScaleInE1ELSO_1EEEEEENS4_6LayoutISC_NS5_IJNSA_ILi0EEESS_SS_EEEEENS5_IJNS4_10UnderscoreESV_SV_EEEEENS4_13SM90_TMA_LOADENS4_14ComposedLayoutINS4_7SwizzleILi2ELi4ELi3EEENS4_18smem_ptr_flag_bitsILi8EEENSR_INS5_IJNSA_ILi8EEESF_EEENS5_IJSF_SB_EEEEEEEvNS4_8identityESY_S18_vS19_EENS_8epilogue10collective6detail29Sm90TmaWarpSpecializedAdapterINS1C_15DefaultEpilogueISH_SI_SI_NS1B_6thread17LinearCombinationISH_Li1EffLNS1G_9ScaleType4KindE0ELNS_15FloatRoundStyleE2ESH_EENS1_15EpilogueDefaultEEEEEvvEEEEvNT_6ParamsE --------------------------
	.section	.nv.shared._ZN7cutlass13device_kernelINS_4gemm6kernel13GemmUniversalIN4cute5tupleIJiiiiEEENS1_10collective13CollectiveMmaINS1_37MainloopSm90TmaGmmaWarpSpecializedFP8ILi5ENS5_IJNS4_1CILi1EEESB_SB_EEENS1_32KernelTmaWarpSpecializedPingpongEEENS5_IJNSA_ILi64EEESF_SF_EEENS_12float_e5m2_tENS5_IJlSB_lEEESH_SI_NS4_8TiledMMAINS4_8MMA_AtomIJNS4_4SM904GMMA30MMA_64x64x32_F32E5M2E5M2_SS_TNILNSM_7ScaleInE1ELSO_1EEEEEENS4_6LayoutISC_NS5_IJNSA_ILi0EEESS_SS_EEEEENS5_IJNS4_10UnderscoreESV_SV_EEEEENS4_13SM90_TMA_LOADENS4_14ComposedLayoutINS4_7SwizzleILi2ELi4ELi3EEENS4_18smem_ptr_flag_bitsILi8EEENSR_INS5_IJNSA_ILi8EEESF_EEENS5_IJSF_SB_EEEEEEEvNS4_8identityESY_S18_vS19_EENS_8epilogue10collective6detail29Sm90TmaWarpSpecializedAdapterINS1C_15DefaultEpilogueISH_SI_SI_NS1B_6thread17LinearCombinationISH_Li1EffLNS1G_9ScaleType4KindE0ELNS_15FloatRoundStyleE2ESH_EENS1_15EpilogueDefaultEEEEEvvEEEEvNT_6ParamsE,"aw",@nobits
	.sectionflags	@""
	.align	16
	.zero		1024


//--------------------- .nv.shared.reserved.0     --------------------------
	.section	.nv.shared.reserved.0,"aw",@nobits
	.weak		__nv_reservedSMEM_offset_0_alias
	.size		__nv_reservedSMEM_offset_0_alias, 0, 0
	.other		__nv_reservedSMEM_offset_0_alias,@"STO_CUDA_RESERVED_SHARED STV_DEFAULT"
__nv_reservedSMEM_offset_0_alias:
	.zero		0


//--------------------- .nv.global                --------------------------
	.section	.nv.global,"aw",@nobits
.nv.global:
	.type		_ZN40_INTERNAL_7e6df116_4_k_cu_180b09e1_292114cute1_E,@object
	.size		_ZN40_INTERNAL_7e6df116_4_k_cu_180b09e1_292114cute1_E,(_ZN40_INTERNAL_7e6df116_4_k_cu_180b09e1_292114cuda3std3__45__cpo6cbeginE - _ZN40_INTERNAL_7e6df116_4_k_cu_180b09e1_292114cute1_E)
_ZN40_INTERNAL_7e6df116_4_k_cu_180b09e1_292114cute1_E:
	.zero		1
	.type		_ZN40_INTERNAL_7e6df116_4_k_cu_180b09e1_292114cuda3std3__45__cpo6cbeginE,@object
	.size		_ZN40_INTERNAL_7e6df116_4_k_cu_180b09e1_292114cuda3std3__45__cpo6cbeginE,(_ZN40_INTERNAL_7e6df116_4_k_cu_180b09e1_292114cuda3std3__48in_placeE - _ZN40_INTERNAL_7e6df116_4_k_cu_180b09e1_292114cuda3std3__45__cpo6cbeginE)
_ZN40_INTERNAL_7e6df116_4_k_cu_180b09e1_292114cuda3std3__45__cpo6cbeginE:
	.zero		1
	.type		_ZN40_INTERNAL_7e6df116_4_k_cu_180b09e1_292114cuda3std3__48in_placeE,@object
	.size		_ZN40_INTERNAL_7e6df116_4_k_cu_180b09e1_292114cuda3std3__48in_placeE,(_ZN40_INTERNAL_7e6df116_4_k_cu_180b09e1_292114cuda3std6ranges3__45__cpo9iter_moveE - _ZN40_INTERNAL_7e6df116_4_k_cu_180b09e1_292114cuda3std3__48in_placeE)
_ZN40_INTERNAL_7e6df116_4_k_cu_180b09e1_292114cuda3std3__48in_placeE:
	.zero		1
	.type		_ZN40_INTERNAL_7e6df116_4_k_cu_180b09e1_292114cuda3std6ranges3__45__cpo9iter_moveE,@object
	.size		_ZN40_INTERNAL_7e6df116_4_k_cu_180b09e1_292114cuda3std6ranges3__45__cpo9iter_moveE,(_ZN40_INTERNAL_7e6df116_4_k_cu_180b09e1_292114cuda3std3__45__cpo5beginE - _ZN40_INTERNAL_7e6df116_4_k_cu_180b09e1_292114cuda3std6ranges3__45__cpo9iter_moveE)
_ZN40_INTERNAL_7e6df116_4_k_cu_180b09e1_292114cuda3std6ranges3__45__cpo9iter_moveE:
	.zero		1
	.type		_ZN40_INTERNAL_7e6df116_4_k_cu_180b09e1_292114cuda3std3__45__cpo5beginE,@object
	.size		_ZN40_INTERNAL_7e6df116_4_k_cu_180b09e1_292114cuda3std3__45__cpo5beginE,(_ZN40_INTERNAL_7e6df116_4_k_cu_180b09e1_292114cuda3std3__442_GLOBAL__N__7e6df116_4_k_cu_180b09e1_292116ignoreE - _ZN40_INTERNAL_7e6df116_4_k_cu_180b09e1_292114cuda3std3__45__cpo5beginE)
_ZN40_INTERNAL_7e6df116_4_k_cu_180b09e1_292114cuda3std3__45__cpo5beginE:
	.zero		1
	.type		_ZN40_INTERNAL_7e6df116_4_k_cu_180b09e1_292114cuda3std3__442_GLOBAL__N__7e6df116_4_k_cu_180b09e1_292116ignoreE,@object
	.size		_ZN40_INTERNAL_7e6df116_4_k_cu_180b09e1_292114cuda3std3__442_GLOBAL__N__7e6df116_4_k_cu_180b09e1_292116ignoreE,(_ZN40_INTERNAL_7e6df116_4_k_cu_180b09e1_292114cute7productE - _ZN40_INTERNAL_7e6df116_4_k_cu_180b09e1_292114cuda3std3__442_GLOBAL__N__7e6df116_4_k_cu_180b09e1_292116ignoreE)
_ZN40_INTERNAL_7e6df116_4_k_cu_180b09e1_292114cuda3std3__442_GLOBAL__N__7e6df116_4_k_cu_180b09e1_292116ignoreE:
	.zero		1
	.type		_ZN40_INTERNAL_7e6df116_4_k_cu_180b09e1_292114cute7productE,@object
	.size		_ZN40_INTERNAL_7e6df116_4_k_cu_180b09e1_292114cute7productE,(_ZN40_INTERNAL_7e6df116_4_k_cu_180b09e1_292114cuda3std3__45__cpo3endE - _ZN40_INTERNAL_7e6df116_4_k_cu_180b09e1_292114cute7productE)
_ZN40_INTERNAL_7e6df116_4_k_cu_180b09e1_292114cute7productE:
	.zero		1
	.type		_ZN40_INTERNAL_7e6df116_4_k_cu_180b09e1_292114cuda3std3__45__cpo3endE,@object
	.size		_ZN40_INTERNAL_7e6df116_4_k_cu_180b09e1_292114cuda3std3__45__cpo3endE,(_ZN40_INTERNAL_7e6df116_4_k_cu_180b09e1_292114cuda3std3__419piecewise_constructE - _ZN40_INTERNAL_7e6df116_4_k_cu_180b09e1_292114cuda3std3__45__cpo3endE)
_ZN40_INTERNAL_7e6df116_4_k_cu_180b09e1_292114cuda3std3__45__cpo3endE:
	.zero		1
	.type		_ZN40_INTERNAL_7e6df116_4_k_cu_180b09e1_292114cuda3std3__419piecewise_constructE,@object
	.size		_ZN40_INTERNAL_7e6df116_4_k_cu_180b09e1_292114cuda3std3__419piecewise_constructE,(_ZN40_INTERNAL_7e6df116_4_k_cu_180b09e1_292114cuda3std3__45__cpo4cendE - _ZN40_INTERNAL_7e6df116_4_k_cu_180b09e1_292114cuda3std3__419piecewise_constructE)
_ZN40_INTERNAL_7e6df116_4_k_cu_180b09e1_292114cuda3std3__419piecewise_constructE:
	.zero		1
	.type		_ZN40_INTERNAL_7e6df116_4_k_cu_180b09e1_292114cuda3std3__45__cpo4cendE,@object
	.size		_ZN40_INTERNAL_7e6df116_4_k_cu_180b09e1_292114cuda3std3__45__cpo4cendE,(_ZN40_INTERNAL_7e6df116_4_k_cu_180b09e1_292114cuda3std6ranges3__45__cpo4swapE - _ZN40_INTERNAL_7e6df116_4_k_cu_180b09e1_292114cuda3std3__45__cpo4cendE)
_ZN40_INTERNAL_7e6df116_4_k_cu_180b09e1_292114cuda3std3__45__cpo4cendE:
	.zero		1
	.type		_ZN40_INTERNAL_7e6df116_4_k_cu_180b09e1_292114cuda3std6ranges3__45__cpo4swapE,@object
	.size		_ZN40_INTERNAL_7e6df116_4_k_cu_180b09e1_292114cuda3std6ranges3__45__cpo4swapE,(.L_7 - _ZN40_INTERNAL_7e6df116_4_k_cu_180b09e1_292114cuda3std6ranges3__45__cpo4swapE)
_ZN40_INTERNAL_7e6df116_4_k_cu_180b09e1_292114cuda3std6ranges3__45__cpo4swapE:
	.zero		1
.L_7:


//--------------------- .nv.constant0._ZN7cutlass13device_kernelINS_4gemm6kernel13GemmUniversalIN4cute5tupleIJiiiiEEENS1_10collective13CollectiveMmaINS1_37MainloopSm90TmaGmmaWarpSpecializedFP8ILi5ENS5_IJNS4_1CILi1EEESB_SB_EEENS1_32KernelTmaWarpSpecializedPingpongEEENS5_IJNSA_ILi64EEESF_SF_EEENS_12float_e5m2_tENS5_IJlSB_lEEESH_SI_NS4_8TiledMMAINS4_8MMA_AtomIJNS4_4SM904GMMA30MMA_64x64x32_F32E5M2E5M2_SS_TNILNSM_7ScaleInE1ELSO_1EEEEEENS4_6LayoutISC_NS5_IJNSA_ILi0EEESS_SS_EEEEENS5_IJNS4_10UnderscoreESV_SV_EEEEENS4_13SM90_TMA_LOADENS4_14ComposedLayoutINS4_7SwizzleILi2ELi4ELi3EEENS4_18smem_ptr_flag_bitsILi8EEENSR_INS5_IJNSA_ILi8EEESF_EEENS5_IJSF_SB_EEEEEEEvNS4_8identityESY_S18_vS19_EENS_8epilogue10collective6detail29Sm90TmaWarpSpecializedAdapterINS1C_15DefaultEpilogueISH_SI_SI_NS1B_6thread17LinearCombinationISH_Li1EffLNS1G_9ScaleType4KindE0ELNS_15FloatRoundStyleE2ESH_EENS1_15EpilogueDefaultEEEEEvvEEEEvNT_6ParamsE --------------------------
	.section	.nv.constant0._ZN7cutlass13device_kernelINS_4gemm6kernel13GemmUniversalIN4cute5tupleIJiiiiEEENS1_10collective13CollectiveMmaINS1_37MainloopSm90TmaGmmaWarpSpecializedFP8ILi5ENS5_IJNS4_1CILi1EEESB_SB_EEENS1_32KernelTmaWarpSpecializedPingpongEEENS5_IJNSA_ILi64EEESF_SF_EEENS_12float_e5m2_tENS5_IJlSB_lEEESH_SI_NS4_8TiledMMAINS4_8MMA_AtomIJNS4_4SM904GMMA30MMA_64x64x32_F32E5M2E5M2_SS_TNILNSM_7ScaleInE1ELSO_1EEEEEENS4_6LayoutISC_NS5_IJNSA_ILi0EEESS_SS_EEEEENS5_IJNS4_10UnderscoreESV_SV_EEEEENS4_13SM90_TMA_LOADENS4_14ComposedLayoutINS4_7SwizzleILi2ELi4ELi3EEENS4_18smem_ptr_flag_bitsILi8EEENSR_INS5_IJNSA_ILi8EEESF_EEENS5_IJSF_SB_EEEEEEEvNS4_8identityESY_S18_vS19_EENS_8epilogue10collective6detail29Sm90TmaWarpSpecializedAdapterINS1C_15DefaultEpilogueISH_SI_SI_NS1B_6thread17LinearCombinationISH_Li1EffLNS1G_9ScaleType4KindE0ELNS_15FloatRoundStyleE2ESH_EENS1_15EpilogueDefaultEEEEEvvEEEEvNT_6ParamsE,"a",@progbits
	.sectionflags	@""
	.align	4
.nv.constant0._ZN7cutlass13device_kernelINS_4gemm6kernel13GemmUniversalIN4cute5tupleIJiiiiEEENS1_10collective13CollectiveMmaINS1_37MainloopSm90TmaGmmaWarpSpecializedFP8ILi5ENS5_IJNS4_1CILi1EEESB_SB_EEENS1_32KernelTmaWarpSpecializedPingpongEEENS5_IJNSA_ILi64EEESF_SF_EEENS_12float_e5m2_tENS5_IJlSB_lEEESH_SI_NS4_8TiledMMAINS4_8MMA_AtomIJNS4_4SM904GMMA30MMA_64x64x32_F32E5M2E5M2_SS_TNILNSM_7ScaleInE1ELSO_1EEEEEENS4_6LayoutISC_NS5_IJNSA_ILi0EEESS_SS_EEEEENS5_IJNS4_10UnderscoreESV_SV_EEEEENS4_13SM90_TMA_LOADENS4_14ComposedLayoutINS4_7SwizzleILi2ELi4ELi3EEENS4_18smem_ptr_flag_bitsILi8EEENSR_INS5_IJNSA_ILi8EEESF_EEENS5_IJSF_SB_EEEEEEEvNS4_8identityESY_S18_vS19_EENS_8epilogue10collective6detail29Sm90TmaWarpSpecializedAdapterINS1C_15DefaultEpilogueISH_SI_SI_NS1B_6thread17LinearCombinationISH_Li1EffLNS1G_9ScaleType4KindE0ELNS_15FloatRoundStyleE2ESH_EENS1_15EpilogueDefaultEEEEEvvEEEEvNT_6ParamsE:
	.zero		1664


//--------------------- SYMBOLS --------------------------

	.type		.nv.reservedSmem.offset0,@object
	.size		.nv.reservedSmem.offset0,0x4
